//
// Generated by NVIDIA NVVM Compiler
//
// Compiler Build ID: CL-36424714
// Cuda compilation tools, release 13.0, V13.0.88
// Based on NVVM 20.0.0
//

.version 9.0
.target sm_100
.address_size 64

	// .globl	_Z34panel_getf2_microblock_coop_kernelP6__halfiiiiiiS0_PiiS1_
// _ZZ34panel_getf2_microblock_coop_kernelP6__halfiiiiiiS0_PiiS1_E10s_warp_val has been demoted
// _ZZ34panel_getf2_microblock_coop_kernelP6__halfiiiiiiS0_PiiS1_E10s_warp_idx has been demoted
// _ZZ34panel_getf2_microblock_coop_kernelP6__halfiiiiiiS0_PiiS1_E2sU has been demoted
// _ZZ34panel_getf2_microblock_coop_kernelP6__halfiiiiiiS0_PiiS1_E9s_piv_row has been demoted
// _ZZ26panel_trsm_u12_warp_kernelILi32EEvPK6__halfPS0_iiiiE2sL has been demoted

.visible .entry _Z34panel_getf2_microblock_coop_kernelP6__halfiiiiiiS0_PiiS1_(
	.param .u64 .ptr .align 1 _Z34panel_getf2_microblock_coop_kernelP6__halfiiiiiiS0_PiiS1__param_0,
	.param .u32 _Z34panel_getf2_microblock_coop_kernelP6__halfiiiiiiS0_PiiS1__param_1,
	.param .u32 _Z34panel_getf2_microblock_coop_kernelP6__halfiiiiiiS0_PiiS1__param_2,
	.param .u32 _Z34panel_getf2_microblock_coop_kernelP6__halfiiiiiiS0_PiiS1__param_3,
	.param .u32 _Z34panel_getf2_microblock_coop_kernelP6__halfiiiiiiS0_PiiS1__param_4,
	.param .u32 _Z34panel_getf2_microblock_coop_kernelP6__halfiiiiiiS0_PiiS1__param_5,
	.param .u32 _Z34panel_getf2_microblock_coop_kernelP6__halfiiiiiiS0_PiiS1__param_6,
	.param .u64 .ptr .align 1 _Z34panel_getf2_microblock_coop_kernelP6__halfiiiiiiS0_PiiS1__param_7,
	.param .u64 .ptr .align 1 _Z34panel_getf2_microblock_coop_kernelP6__halfiiiiiiS0_PiiS1__param_8,
	.param .u32 _Z34panel_getf2_microblock_coop_kernelP6__halfiiiiiiS0_PiiS1__param_9,
	.param .u64 .ptr .align 1 _Z34panel_getf2_microblock_coop_kernelP6__halfiiiiiiS0_PiiS1__param_10
)
{
	.reg .pred 	%p<136>;
	.reg .b16 	%rs<192>;
	.reg .b32 	%r<421>;
	.reg .b32 	%f<103>;
	.reg .b64 	%rd<147>;
	// demoted variable
	.shared .align 2 .b8 _ZZ34panel_getf2_microblock_coop_kernelP6__halfiiiiiiS0_PiiS1_E10s_warp_val[16];
	// demoted variable
	.shared .align 4 .b8 _ZZ34panel_getf2_microblock_coop_kernelP6__halfiiiiiiS0_PiiS1_E10s_warp_idx[32];
	// demoted variable
	.shared .align 2 .b8 _ZZ34panel_getf2_microblock_coop_kernelP6__halfiiiiiiS0_PiiS1_E2sU[64];
	// demoted variable
	.shared .align 4 .u32 _ZZ34panel_getf2_microblock_coop_kernelP6__halfiiiiiiS0_PiiS1_E9s_piv_row;
	ld.param.u64 	%rd33, [_Z34panel_getf2_microblock_coop_kernelP6__halfiiiiiiS0_PiiS1__param_0];
	ld.param.u32 	%r82, [_Z34panel_getf2_microblock_coop_kernelP6__halfiiiiiiS0_PiiS1__param_1];
	ld.param.u32 	%r83, [_Z34panel_getf2_microblock_coop_kernelP6__halfiiiiiiS0_PiiS1__param_2];
	ld.param.u32 	%r84, [_Z34panel_getf2_microblock_coop_kernelP6__halfiiiiiiS0_PiiS1__param_3];
	ld.param.u32 	%r85, [_Z34panel_getf2_microblock_coop_kernelP6__halfiiiiiiS0_PiiS1__param_4];
	ld.param.u32 	%r401, [_Z34panel_getf2_microblock_coop_kernelP6__halfiiiiiiS0_PiiS1__param_5];
	ld.param.u32 	%r87, [_Z34panel_getf2_microblock_coop_kernelP6__halfiiiiiiS0_PiiS1__param_6];
	ld.param.u64 	%rd34, [_Z34panel_getf2_microblock_coop_kernelP6__halfiiiiiiS0_PiiS1__param_7];
	ld.param.u64 	%rd35, [_Z34panel_getf2_microblock_coop_kernelP6__halfiiiiiiS0_PiiS1__param_8];
	ld.param.u32 	%r88, [_Z34panel_getf2_microblock_coop_kernelP6__halfiiiiiiS0_PiiS1__param_9];
	ld.param.u64 	%rd32, [_Z34panel_getf2_microblock_coop_kernelP6__halfiiiiiiS0_PiiS1__param_10];
	cvta.to.global.u64 	%rd1, %rd35;
	cvta.to.global.u64 	%rd2, %rd34;
	cvta.to.global.u64 	%rd3, %rd33;
	// begin inline asm
	mov.u32 %r89, %envreg2;
	// end inline asm
	cvt.u64.u32 	%rd36, %r89;
	// begin inline asm
	mov.u32 %r90, %envreg1;
	// end inline asm
	cvt.u64.u32 	%rd37, %r90;
	shl.b64 	%rd38, %rd37, 32;
	or.b64  	%rd4, %rd38, %rd36;
	mov.u32 	%r1, %tid.x;
	and.b32  	%r2, %r1, 31;
	setp.ge.s32 	%p1, %r401, %r87;
	@%p1 bra 	$L__BB0_98;
	mov.u32 	%r3, %ctaid.x;
	add.s64 	%rd5, %rd4, 4;
	mov.u32 	%r91, %tid.y;
	add.s32 	%r92, %r1, %r91;
	mov.u32 	%r93, %tid.z;
	or.b32  	%r4, %r92, %r93;
	mov.u32 	%r94, %nctaid.x;
	mov.u32 	%r95, %nctaid.y;
	mul.lo.s32 	%r96, %r94, %r95;
	mov.u32 	%r97, %nctaid.z;
	mul.lo.s32 	%r98, %r96, %r97;
	mov.u32 	%r99, %ctaid.y;
	add.s32 	%r100, %r3, %r99;
	mov.u32 	%r101, %ctaid.z;
	neg.s32 	%r102, %r101;
	setp.eq.s32 	%p2, %r100, %r102;
	sub.s32 	%r103, -2147483647, %r98;
	selp.b32 	%r5, %r103, 1, %p2;
	add.s32 	%r6, %r84, %r1;
	add.s32 	%r7, %r85, %r84;
	add.s32 	%r8, %r87, %r84;
	not.b32 	%r104, %r401;
	add.s32 	%r400, %r87, %r104;
	not.b32 	%r105, %r2;
	add.s32 	%r10, %r88, %r105;
	shr.u32 	%r106, %r10, 5;
	add.s32 	%r107, %r106, 1;
	and.b32  	%r11, %r107, 15;
	and.b32  	%r12, %r107, 7;
	add.s32 	%r13, %r6, 256;
	max.s32 	%r108, %r13, %r7;
	not.b32 	%r109, %r1;
	add.s32 	%r110, %r108, %r109;
	sub.s32 	%r14, %r110, %r84;
	and.b32  	%r15, %r107, 3;
	and.b32  	%r16, %r14, 768;
	mul.wide.s32 	%rd6, %r6, %r83;
	mul.wide.s32 	%rd7, %r13, %r83;
	add.s32 	%r17, %r6, 512;
	mul.wide.s32 	%rd8, %r17, %r83;
	mul.wide.u32 	%rd39, %r2, 2;
	add.s64 	%rd40, %rd39, %rd2;
	add.s64 	%rd9, %rd40, 512;
	mul.wide.u32 	%rd41, %r2, 4;
	add.s64 	%rd42, %rd41, %rd1;
	add.s64 	%rd10, %rd42, 1024;
	cvta.to.global.u64 	%rd11, %rd32;
$L__BB0_2:
	max.s32 	%r112, %r400, 0;
	min.s32 	%r113, %r112, 32;
	max.u32 	%r20, %r113, 1;
	add.s32 	%r21, %r401, %r84;
	setp.ge.s32 	%p3, %r21, %r82;
	@%p3 bra 	$L__BB0_98;
	mov.f32 	%f17, 0f00000000;
	// begin inline asm
	{  cvt.rn.f16.f32 %rs191, %f17;}

	// end inline asm
	shl.b32 	%r114, %r1, 1;
	shl.b32 	%r115, %r3, 9;
	add.s32 	%r116, %r114, %r115;
	add.s32 	%r22, %r116, %r21;
	setp.ge.s32 	%p4, %r22, %r82;
	mov.u16 	%rs182, %rs191;
	mov.u32 	%r402, %r21;
	@%p4 bra 	$L__BB0_6;
	cvt.s64.s32 	%rd43, %r22;
	mul.wide.s32 	%rd44, %r21, %r83;
	add.s64 	%rd45, %rd44, %rd43;
	shl.b64 	%rd46, %rd45, 1;
	add.s64 	%rd12, %rd3, %rd46;
	ld.global.u16 	%rs44, [%rd12];
	// begin inline asm
	{abs.f16 %rs43,%rs44;
}
	// end inline asm
	// begin inline asm
	{ .reg .pred __$temp3;
  setp.gt.f16  __$temp3, %rs43, %rs191;
  selp.u16 %rs45, 1, 0, __$temp3;}
	// end inline asm
	setp.eq.s16 	%p5, %rs45, 0;
	selp.b16 	%rs182, %rs191, %rs43, %p5;
	selp.b32 	%r402, %r21, %r22, %p5;
	add.s32 	%r24, %r22, 1;
	setp.ge.s32 	%p6, %r24, %r82;
	@%p6 bra 	$L__BB0_6;
	ld.global.u16 	%rs49, [%rd12+2];
	// begin inline asm
	{abs.f16 %rs48,%rs49;
}
	// end inline asm
	// begin inline asm
	{ .reg .pred __$temp3;
  setp.gt.f16  __$temp3, %rs48, %rs182;
  selp.u16 %rs50, 1, 0, __$temp3;}
	// end inline asm
	setp.eq.s16 	%p7, %rs50, 0;
	selp.b16 	%rs182, %rs182, %rs48, %p7;
	selp.b32 	%r402, %r402, %r24, %p7;
$L__BB0_6:
	setp.ne.s32 	%p8, %r2, 0;
	// begin inline asm
	{mov.u32 %r117, WARP_SZ;
}
	// end inline asm
	shl.b32 	%r153, %r117, 8;
	add.s32 	%r150, %r153, -8161;
	// begin inline asm
	{  mov.b32 %r118, {%rs182,%rs182};}

	// end inline asm
	mov.b32 	%r121, 16;
	mov.b32 	%r151, -1;
	// begin inline asm
	{shfl.sync.down.b32 %r119,%r118,%r121,%r150,%r151;
}
	// end inline asm
	// begin inline asm
	{.reg .f16 low,high;
 mov.b32 {low,high}, %r119;
 mov.b16 %rs55, low;}
	// end inline asm
	shfl.sync.down.b32	%r154|%p9, %r402, 16, 31, -1;
	// begin inline asm
	{ .reg .pred __$temp3;
  setp.gt.f16  __$temp3, %rs55, %rs182;
  selp.u16 %rs56, 1, 0, __$temp3;}
	// end inline asm
	setp.eq.s16 	%p10, %rs56, 0;
	selp.b16 	%rs64, %rs182, %rs55, %p10;
	selp.b32 	%r155, %r402, %r154, %p10;
	// begin inline asm
	{  mov.b32 %r125, {%rs64,%rs64};}

	// end inline asm
	mov.b32 	%r128, 8;
	// begin inline asm
	{shfl.sync.down.b32 %r126,%r125,%r128,%r150,%r151;
}
	// end inline asm
	// begin inline asm
	{.reg .f16 low,high;
 mov.b32 {low,high}, %r126;
 mov.b16 %rs61, low;}
	// end inline asm
	shfl.sync.down.b32	%r156|%p11, %r155, 8, 31, -1;
	// begin inline asm
	{ .reg .pred __$temp3;
  setp.gt.f16  __$temp3, %rs61, %rs64;
  selp.u16 %rs62, 1, 0, __$temp3;}
	// end inline asm
	setp.eq.s16 	%p12, %rs62, 0;
	selp.b16 	%rs70, %rs64, %rs61, %p12;
	selp.b32 	%r157, %r155, %r156, %p12;
	// begin inline asm
	{  mov.b32 %r132, {%rs70,%rs70};}

	// end inline asm
	mov.b32 	%r135, 4;
	// begin inline asm
	{shfl.sync.down.b32 %r133,%r132,%r135,%r150,%r151;
}
	// end inline asm
	// begin inline asm
	{.reg .f16 low,high;
 mov.b32 {low,high}, %r133;
 mov.b16 %rs67, low;}
	// end inline asm
	shfl.sync.down.b32	%r158|%p13, %r157, 4, 31, -1;
	// begin inline asm
	{ .reg .pred __$temp3;
  setp.gt.f16  __$temp3, %rs67, %rs70;
  selp.u16 %rs68, 1, 0, __$temp3;}
	// end inline asm
	setp.eq.s16 	%p14, %rs68, 0;
	selp.b16 	%rs76, %rs70, %rs67, %p14;
	selp.b32 	%r159, %r157, %r158, %p14;
	// begin inline asm
	{  mov.b32 %r139, {%rs76,%rs76};}

	// end inline asm
	mov.b32 	%r142, 2;
	// begin inline asm
	{shfl.sync.down.b32 %r140,%r139,%r142,%r150,%r151;
}
	// end inline asm
	// begin inline asm
	{.reg .f16 low,high;
 mov.b32 {low,high}, %r140;
 mov.b16 %rs73, low;}
	// end inline asm
	shfl.sync.down.b32	%r160|%p15, %r159, 2, 31, -1;
	// begin inline asm
	{ .reg .pred __$temp3;
  setp.gt.f16  __$temp3, %rs73, %rs76;
  selp.u16 %rs74, 1, 0, __$temp3;}
	// end inline asm
	setp.eq.s16 	%p16, %rs74, 0;
	selp.b16 	%rs82, %rs76, %rs73, %p16;
	selp.b32 	%r161, %r159, %r160, %p16;
	// begin inline asm
	{  mov.b32 %r146, {%rs82,%rs82};}

	// end inline asm
	mov.b32 	%r149, 1;
	// begin inline asm
	{shfl.sync.down.b32 %r147,%r146,%r149,%r150,%r151;
}
	// end inline asm
	// begin inline asm
	{.reg .f16 low,high;
 mov.b32 {low,high}, %r147;
 mov.b16 %rs79, low;}
	// end inline asm
	shfl.sync.down.b32	%r162|%p17, %r161, 1, 31, -1;
	// begin inline asm
	{ .reg .pred __$temp3;
  setp.gt.f16  __$temp3, %rs79, %rs82;
  selp.u16 %rs80, 1, 0, __$temp3;}
	// end inline asm
	setp.eq.s16 	%p18, %rs80, 0;
	selp.b16 	%rs5, %rs82, %rs79, %p18;
	selp.b32 	%r28, %r161, %r162, %p18;
	@%p8 bra 	$L__BB0_8;
	shr.u32 	%r163, %r1, 5;
	shl.b32 	%r164, %r163, 1;
	mov.u32 	%r165, _ZZ34panel_getf2_microblock_coop_kernelP6__halfiiiiiiS0_PiiS1_E10s_warp_val;
	add.s32 	%r166, %r165, %r164;
	st.shared.u16 	[%r166], %rs5;
	shl.b32 	%r167, %r163, 2;
	mov.u32 	%r168, _ZZ34panel_getf2_microblock_coop_kernelP6__halfiiiiiiS0_PiiS1_E10s_warp_idx;
	add.s32 	%r169, %r168, %r167;
	st.shared.u32 	[%r169], %r28;
$L__BB0_8:
	setp.gt.u32 	%p19, %r1, 31;
	bar.sync 	0;
	@%p19 bra 	$L__BB0_13;
	setp.gt.u32 	%p20, %r2, 7;
	mov.u16 	%rs183, %rs191;
	mov.u32 	%r403, %r21;
	@%p20 bra 	$L__BB0_11;
	shl.b32 	%r170, %r2, 1;
	mov.u32 	%r171, _ZZ34panel_getf2_microblock_coop_kernelP6__halfiiiiiiS0_PiiS1_E10s_warp_val;
	add.s32 	%r172, %r171, %r170;
	ld.shared.u16 	%rs183, [%r172];
	shl.b32 	%r173, %r2, 2;
	mov.u32 	%r174, _ZZ34panel_getf2_microblock_coop_kernelP6__halfiiiiiiS0_PiiS1_E10s_warp_idx;
	add.s32 	%r175, %r174, %r173;
	ld.shared.u32 	%r403, [%r175];
$L__BB0_11:
	setp.ne.s32 	%p21, %r2, 0;
	// begin inline asm
	{  mov.b32 %r176, {%rs183,%rs183};}

	// end inline asm
	mov.b32 	%r179, 16;
	mov.b32 	%r209, -1;
	// begin inline asm
	{shfl.sync.down.b32 %r177,%r176,%r179,%r150,%r209;
}
	// end inline asm
	// begin inline asm
	{.reg .f16 low,high;
 mov.b32 {low,high}, %r177;
 mov.b16 %rs85, low;}
	// end inline asm
	shfl.sync.down.b32	%r211|%p22, %r403, 16, 31, -1;
	// begin inline asm
	{ .reg .pred __$temp3;
  setp.gt.f16  __$temp3, %rs85, %rs183;
  selp.u16 %rs86, 1, 0, __$temp3;}
	// end inline asm
	setp.eq.s16 	%p23, %rs86, 0;
	selp.b16 	%rs94, %rs183, %rs85, %p23;
	selp.b32 	%r212, %r403, %r211, %p23;
	// begin inline asm
	{  mov.b32 %r183, {%rs94,%rs94};}

	// end inline asm
	mov.b32 	%r186, 8;
	// begin inline asm
	{shfl.sync.down.b32 %r184,%r183,%r186,%r150,%r209;
}
	// end inline asm
	// begin inline asm
	{.reg .f16 low,high;
 mov.b32 {low,high}, %r184;
 mov.b16 %rs91, low;}
	// end inline asm
	shfl.sync.down.b32	%r213|%p24, %r212, 8, 31, -1;
	// begin inline asm
	{ .reg .pred __$temp3;
  setp.gt.f16  __$temp3, %rs91, %rs94;
  selp.u16 %rs92, 1, 0, __$temp3;}
	// end inline asm
	setp.eq.s16 	%p25, %rs92, 0;
	selp.b16 	%rs100, %rs94, %rs91, %p25;
	selp.b32 	%r214, %r212, %r213, %p25;
	// begin inline asm
	{  mov.b32 %r190, {%rs100,%rs100};}

	// end inline asm
	mov.b32 	%r193, 4;
	// begin inline asm
	{shfl.sync.down.b32 %r191,%r190,%r193,%r150,%r209;
}
	// end inline asm
	// begin inline asm
	{.reg .f16 low,high;
 mov.b32 {low,high}, %r191;
 mov.b16 %rs97, low;}
	// end inline asm
	shfl.sync.down.b32	%r215|%p26, %r214, 4, 31, -1;
	// begin inline asm
	{ .reg .pred __$temp3;
  setp.gt.f16  __$temp3, %rs97, %rs100;
  selp.u16 %rs98, 1, 0, __$temp3;}
	// end inline asm
	setp.eq.s16 	%p27, %rs98, 0;
	selp.b16 	%rs106, %rs100, %rs97, %p27;
	selp.b32 	%r216, %r214, %r215, %p27;
	// begin inline asm
	{  mov.b32 %r197, {%rs106,%rs106};}

	// end inline asm
	mov.b32 	%r200, 2;
	// begin inline asm
	{shfl.sync.down.b32 %r198,%r197,%r200,%r150,%r209;
}
	// end inline asm
	// begin inline asm
	{.reg .f16 low,high;
 mov.b32 {low,high}, %r198;
 mov.b16 %rs103, low;}
	// end inline asm
	shfl.sync.down.b32	%r217|%p28, %r216, 2, 31, -1;
	// begin inline asm
	{ .reg .pred __$temp3;
  setp.gt.f16  __$temp3, %rs103, %rs106;
  selp.u16 %rs104, 1, 0, __$temp3;}
	// end inline asm
	setp.eq.s16 	%p29, %rs104, 0;
	selp.b16 	%rs112, %rs106, %rs103, %p29;
	selp.b32 	%r218, %r216, %r217, %p29;
	// begin inline asm
	{  mov.b32 %r204, {%rs112,%rs112};}

	// end inline asm
	mov.b32 	%r207, 1;
	// begin inline asm
	{shfl.sync.down.b32 %r205,%r204,%r207,%r150,%r209;
}
	// end inline asm
	// begin inline asm
	{.reg .f16 low,high;
 mov.b32 {low,high}, %r205;
 mov.b16 %rs109, low;}
	// end inline asm
	shfl.sync.down.b32	%r219|%p30, %r218, 1, 31, -1;
	// begin inline asm
	{ .reg .pred __$temp3;
  setp.gt.f16  __$temp3, %rs109, %rs112;
  selp.u16 %rs110, 1, 0, __$temp3;}
	// end inline asm
	setp.eq.s16 	%p31, %rs110, 0;
	selp.b16 	%rs8, %rs112, %rs109, %p31;
	selp.b32 	%r31, %r218, %r219, %p31;
	@%p21 bra 	$L__BB0_13;
	mul.wide.u32 	%rd47, %r3, 2;
	add.s64 	%rd48, %rd2, %rd47;
	st.global.u16 	[%rd48], %rs8;
	mul.wide.u32 	%rd49, %r3, 4;
	add.s64 	%rd50, %rd1, %rd49;
	st.global.u32 	[%rd50], %r31;
$L__BB0_13:
	setp.ne.s64 	%p32, %rd4, 0;
	@%p32 bra 	$L__BB0_15;
	// begin inline asm
	trap;
	// end inline asm
$L__BB0_15:
	setp.ne.s32 	%p33, %r4, 0;
	barrier.sync 	0;
	@%p33 bra 	$L__BB0_18;
	// begin inline asm
	atom.add.release.gpu.u32 %r220,[%rd5],%r5;
	// end inline asm
$L__BB0_17:
	// begin inline asm
	ld.acquire.gpu.u32 %r222,[%rd5];
	// end inline asm
	xor.b32  	%r223, %r222, %r220;
	setp.gt.s32 	%p34, %r223, -1;
	@%p34 bra 	$L__BB0_17;
$L__BB0_18:
	setp.ne.s32 	%p35, %r3, 0;
	barrier.sync 	0;
	@%p35 bra 	$L__BB0_43;
	setp.gt.u32 	%p36, %r1, 31;
	@%p36 bra 	$L__BB0_36;
	setp.ge.s32 	%p37, %r2, %r88;
	mov.f32 	%f101, 0f00000000;
	mov.u32 	%r416, %r21;
	@%p37 bra 	$L__BB0_34;
	setp.lt.u32 	%p38, %r10, 480;
	mov.f32 	%f101, 0f00000000;
	mov.u32 	%r414, %r2;
	mov.u32 	%r416, %r21;
	@%p38 bra 	$L__BB0_24;
	shr.u32 	%r225, %r10, 5;
	add.s32 	%r226, %r225, 1;
	and.b32  	%r227, %r226, 268435440;
	neg.s32 	%r413, %r227;
	mov.f32 	%f101, 0f00000000;
	mov.u64 	%rd145, %rd10;
	mov.u64 	%rd146, %rd9;
	mov.u32 	%r414, %r2;
	mov.u32 	%r416, %r21;
$L__BB0_23:
	.pragma "nounroll";
	ld.global.u16 	%rs113, [%rd146+-512];
	// begin inline asm
	{  cvt.f32.f16 %f22, %rs113;}

	// end inline asm
	ld.global.u32 	%r228, [%rd145+-1024];
	setp.gt.f32 	%p39, %f22, %f101;
	selp.f32 	%f38, %f22, %f101, %p39;
	selp.b32 	%r229, %r228, %r416, %p39;
	ld.global.u16 	%rs114, [%rd146+-448];
	// begin inline asm
	{  cvt.f32.f16 %f23, %rs114;}

	// end inline asm
	ld.global.u32 	%r230, [%rd145+-896];
	setp.gt.f32 	%p40, %f23, %f38;
	selp.f32 	%f39, %f23, %f38, %p40;
	selp.b32 	%r231, %r230, %r229, %p40;
	ld.global.u16 	%rs115, [%rd146+-384];
	// begin inline asm
	{  cvt.f32.f16 %f24, %rs115;}

	// end inline asm
	ld.global.u32 	%r232, [%rd145+-768];
	setp.gt.f32 	%p41, %f24, %f39;
	selp.f32 	%f40, %f24, %f39, %p41;
	selp.b32 	%r233, %r232, %r231, %p41;
	ld.global.u16 	%rs116, [%rd146+-320];
	// begin inline asm
	{  cvt.f32.f16 %f25, %rs116;}

	// end inline asm
	ld.global.u32 	%r234, [%rd145+-640];
	setp.gt.f32 	%p42, %f25, %f40;
	selp.f32 	%f41, %f25, %f40, %p42;
	selp.b32 	%r235, %r234, %r233, %p42;
	ld.global.u16 	%rs117, [%rd146+-256];
	// begin inline asm
	{  cvt.f32.f16 %f26, %rs117;}

	// end inline asm
	ld.global.u32 	%r236, [%rd145+-512];
	setp.gt.f32 	%p43, %f26, %f41;
	selp.f32 	%f42, %f26, %f41, %p43;
	selp.b32 	%r237, %r236, %r235, %p43;
	ld.global.u16 	%rs118, [%rd146+-192];
	// begin inline asm
	{  cvt.f32.f16 %f27, %rs118;}

	// end inline asm
	ld.global.u32 	%r238, [%rd145+-384];
	setp.gt.f32 	%p44, %f27, %f42;
	selp.f32 	%f43, %f27, %f42, %p44;
	selp.b32 	%r239, %r238, %r237, %p44;
	ld.global.u16 	%rs119, [%rd146+-128];
	// begin inline asm
	{  cvt.f32.f16 %f28, %rs119;}

	// end inline asm
	ld.global.u32 	%r240, [%rd145+-256];
	setp.gt.f32 	%p45, %f28, %f43;
	selp.f32 	%f44, %f28, %f43, %p45;
	selp.b32 	%r241, %r240, %r239, %p45;
	ld.global.u16 	%rs120, [%rd146+-64];
	// begin inline asm
	{  cvt.f32.f16 %f29, %rs120;}

	// end inline asm
	ld.global.u32 	%r242, [%rd145+-128];
	setp.gt.f32 	%p46, %f29, %f44;
	selp.f32 	%f45, %f29, %f44, %p46;
	selp.b32 	%r243, %r242, %r241, %p46;
	ld.global.u16 	%rs121, [%rd146];
	// begin inline asm
	{  cvt.f32.f16 %f30, %rs121;}

	// end inline asm
	ld.global.u32 	%r244, [%rd145];
	setp.gt.f32 	%p47, %f30, %f45;
	selp.f32 	%f46, %f30, %f45, %p47;
	selp.b32 	%r245, %r244, %r243, %p47;
	ld.global.u16 	%rs122, [%rd146+64];
	// begin inline asm
	{  cvt.f32.f16 %f31, %rs122;}

	// end inline asm
	ld.global.u32 	%r246, [%rd145+128];
	setp.gt.f32 	%p48, %f31, %f46;
	selp.f32 	%f47, %f31, %f46, %p48;
	selp.b32 	%r247, %r246, %r245, %p48;
	ld.global.u16 	%rs123, [%rd146+128];
	// begin inline asm
	{  cvt.f32.f16 %f32, %rs123;}

	// end inline asm
	ld.global.u32 	%r248, [%rd145+256];
	setp.gt.f32 	%p49, %f32, %f47;
	selp.f32 	%f48, %f32, %f47, %p49;
	selp.b32 	%r249, %r248, %r247, %p49;
	ld.global.u16 	%rs124, [%rd146+192];
	// begin inline asm
	{  cvt.f32.f16 %f33, %rs124;}

	// end inline asm
	ld.global.u32 	%r250, [%rd145+384];
	setp.gt.f32 	%p50, %f33, %f48;
	selp.f32 	%f49, %f33, %f48, %p50;
	selp.b32 	%r251, %r250, %r249, %p50;
	ld.global.u16 	%rs125, [%rd146+256];
	// begin inline asm
	{  cvt.f32.f16 %f34, %rs125;}

	// end inline asm
	ld.global.u32 	%r252, [%rd145+512];
	setp.gt.f32 	%p51, %f34, %f49;
	selp.f32 	%f50, %f34, %f49, %p51;
	selp.b32 	%r253, %r252, %r251, %p51;
	ld.global.u16 	%rs126, [%rd146+320];
	// begin inline asm
	{  cvt.f32.f16 %f35, %rs126;}

	// end inline asm
	ld.global.u32 	%r254, [%rd145+640];
	setp.gt.f32 	%p52, %f35, %f50;
	selp.f32 	%f51, %f35, %f50, %p52;
	selp.b32 	%r255, %r254, %r253, %p52;
	ld.global.u16 	%rs127, [%rd146+384];
	// begin inline asm
	{  cvt.f32.f16 %f36, %rs127;}

	// end inline asm
	ld.global.u32 	%r256, [%rd145+768];
	setp.gt.f32 	%p53, %f36, %f51;
	selp.f32 	%f52, %f36, %f51, %p53;
	selp.b32 	%r257, %r256, %r255, %p53;
	ld.global.u16 	%rs128, [%rd146+448];
	// begin inline asm
	{  cvt.f32.f16 %f37, %rs128;}

	// end inline asm
	ld.global.u32 	%r258, [%rd145+896];
	setp.gt.f32 	%p54, %f37, %f52;
	selp.f32 	%f101, %f37, %f52, %p54;
	selp.b32 	%r416, %r258, %r257, %p54;
	add.s32 	%r414, %r414, 512;
	add.s32 	%r413, %r413, 16;
	add.s64 	%rd146, %rd146, 1024;
	add.s64 	%rd145, %rd145, 2048;
	setp.eq.s32 	%p55, %r413, 0;
	@%p55 bra 	$L__BB0_24;
	bra.uni 	$L__BB0_23;
$L__BB0_24:
	setp.eq.s32 	%p56, %r11, 0;
	@%p56 bra 	$L__BB0_34;
	add.s32 	%r260, %r11, -1;
	setp.lt.u32 	%p57, %r260, 7;
	@%p57 bra 	$L__BB0_27;
	mul.wide.u32 	%rd53, %r414, 2;
	add.s64 	%rd54, %rd2, %rd53;
	ld.global.u16 	%rs129, [%rd54];
	// begin inline asm
	{  cvt.f32.f16 %f54, %rs129;}

	// end inline asm
	mul.wide.u32 	%rd55, %r414, 4;
	add.s64 	%rd56, %rd1, %rd55;
	ld.global.u32 	%r261, [%rd56];
	setp.gt.f32 	%p58, %f54, %f101;
	selp.f32 	%f62, %f54, %f101, %p58;
	selp.b32 	%r262, %r261, %r416, %p58;
	ld.global.u16 	%rs130, [%rd54+64];
	// begin inline asm
	{  cvt.f32.f16 %f55, %rs130;}

	// end inline asm
	ld.global.u32 	%r263, [%rd56+128];
	setp.gt.f32 	%p59, %f55, %f62;
	selp.f32 	%f63, %f55, %f62, %p59;
	selp.b32 	%r264, %r263, %r262, %p59;
	ld.global.u16 	%rs131, [%rd54+128];
	// begin inline asm
	{  cvt.f32.f16 %f56, %rs131;}

	// end inline asm
	ld.global.u32 	%r265, [%rd56+256];
	setp.gt.f32 	%p60, %f56, %f63;
	selp.f32 	%f64, %f56, %f63, %p60;
	selp.b32 	%r266, %r265, %r264, %p60;
	ld.global.u16 	%rs132, [%rd54+192];
	// begin inline asm
	{  cvt.f32.f16 %f57, %rs132;}

	// end inline asm
	ld.global.u32 	%r267, [%rd56+384];
	setp.gt.f32 	%p61, %f57, %f64;
	selp.f32 	%f65, %f57, %f64, %p61;
	selp.b32 	%r268, %r267, %r266, %p61;
	ld.global.u16 	%rs133, [%rd54+256];
	// begin inline asm
	{  cvt.f32.f16 %f58, %rs133;}

	// end inline asm
	ld.global.u32 	%r269, [%rd56+512];
	setp.gt.f32 	%p62, %f58, %f65;
	selp.f32 	%f66, %f58, %f65, %p62;
	selp.b32 	%r270, %r269, %r268, %p62;
	ld.global.u16 	%rs134, [%rd54+320];
	// begin inline asm
	{  cvt.f32.f16 %f59, %rs134;}

	// end inline asm
	ld.global.u32 	%r271, [%rd56+640];
	setp.gt.f32 	%p63, %f59, %f66;
	selp.f32 	%f67, %f59, %f66, %p63;
	selp.b32 	%r272, %r271, %r270, %p63;
	ld.global.u16 	%rs135, [%rd54+384];
	// begin inline asm
	{  cvt.f32.f16 %f60, %rs135;}

	// end inline asm
	ld.global.u32 	%r273, [%rd56+768];
	setp.gt.f32 	%p64, %f60, %f67;
	selp.f32 	%f68, %f60, %f67, %p64;
	selp.b32 	%r274, %r273, %r272, %p64;
	ld.global.u16 	%rs136, [%rd54+448];
	// begin inline asm
	{  cvt.f32.f16 %f61, %rs136;}

	// end inline asm
	ld.global.u32 	%r275, [%rd56+896];
	setp.gt.f32 	%p65, %f61, %f68;
	selp.f32 	%f101, %f61, %f68, %p65;
	selp.b32 	%r416, %r275, %r274, %p65;
	add.s32 	%r414, %r414, 256;
$L__BB0_27:
	setp.eq.s32 	%p66, %r12, 0;
	@%p66 bra 	$L__BB0_34;
	add.s32 	%r277, %r12, -1;
	setp.lt.u32 	%p67, %r277, 3;
	@%p67 bra 	$L__BB0_30;
	mul.wide.u32 	%rd57, %r414, 2;
	add.s64 	%rd58, %rd2, %rd57;
	ld.global.u16 	%rs137, [%rd58];
	// begin inline asm
	{  cvt.f32.f16 %f70, %rs137;}

	// end inline asm
	mul.wide.u32 	%rd59, %r414, 4;
	add.s64 	%rd60, %rd1, %rd59;
	ld.global.u32 	%r278, [%rd60];
	setp.gt.f32 	%p68, %f70, %f101;
	selp.f32 	%f74, %f70, %f101, %p68;
	selp.b32 	%r279, %r278, %r416, %p68;
	ld.global.u16 	%rs138, [%rd58+64];
	// begin inline asm
	{  cvt.f32.f16 %f71, %rs138;}

	// end inline asm
	ld.global.u32 	%r280, [%rd60+128];
	setp.gt.f32 	%p69, %f71, %f74;
	selp.f32 	%f75, %f71, %f74, %p69;
	selp.b32 	%r281, %r280, %r279, %p69;
	ld.global.u16 	%rs139, [%rd58+128];
	// begin inline asm
	{  cvt.f32.f16 %f72, %rs139;}

	// end inline asm
	ld.global.u32 	%r282, [%rd60+256];
	setp.gt.f32 	%p70, %f72, %f75;
	selp.f32 	%f76, %f72, %f75, %p70;
	selp.b32 	%r283, %r282, %r281, %p70;
	ld.global.u16 	%rs140, [%rd58+192];
	// begin inline asm
	{  cvt.f32.f16 %f73, %rs140;}

	// end inline asm
	ld.global.u32 	%r284, [%rd60+384];
	setp.gt.f32 	%p71, %f73, %f76;
	selp.f32 	%f101, %f73, %f76, %p71;
	selp.b32 	%r416, %r284, %r283, %p71;
	add.s32 	%r414, %r414, 128;
$L__BB0_30:
	setp.eq.s32 	%p72, %r15, 0;
	@%p72 bra 	$L__BB0_34;
	setp.eq.s32 	%p73, %r15, 1;
	mul.wide.u32 	%rd61, %r414, 2;
	add.s64 	%rd13, %rd2, %rd61;
	ld.global.u16 	%rs141, [%rd13];
	// begin inline asm
	{  cvt.f32.f16 %f77, %rs141;}

	// end inline asm
	mul.wide.u32 	%rd62, %r414, 4;
	add.s64 	%rd14, %rd1, %rd62;
	ld.global.u32 	%r285, [%rd14];
	setp.gt.f32 	%p74, %f77, %f101;
	selp.f32 	%f101, %f77, %f101, %p74;
	selp.b32 	%r416, %r285, %r416, %p74;
	@%p73 bra 	$L__BB0_34;
	setp.eq.s32 	%p75, %r15, 2;
	ld.global.u16 	%rs142, [%rd13+64];
	// begin inline asm
	{  cvt.f32.f16 %f78, %rs142;}

	// end inline asm
	ld.global.u32 	%r286, [%rd14+128];
	setp.gt.f32 	%p76, %f78, %f101;
	selp.f32 	%f101, %f78, %f101, %p76;
	selp.b32 	%r416, %r286, %r416, %p76;
	@%p75 bra 	$L__BB0_34;
	ld.global.u16 	%rs143, [%rd13+128];
	// begin inline asm
	{  cvt.f32.f16 %f79, %rs143;}

	// end inline asm
	ld.global.u32 	%r287, [%rd14+256];
	setp.gt.f32 	%p77, %f79, %f101;
	selp.f32 	%f101, %f79, %f101, %p77;
	selp.b32 	%r416, %r287, %r416, %p77;
$L__BB0_34:
	setp.ne.s32 	%p78, %r2, 0;
	mov.b32 	%r288, %f101;
	shfl.sync.down.b32	%r289|%p79, %r288, 16, 31, -1;
	mov.b32 	%f80, %r289;
	shfl.sync.down.b32	%r290|%p80, %r416, 16, 31, -1;
	setp.lt.f32 	%p81, %f101, %f80;
	selp.f32 	%f81, %f80, %f101, %p81;
	selp.b32 	%r291, %r290, %r416, %p81;
	mov.b32 	%r292, %f81;
	shfl.sync.down.b32	%r293|%p82, %r292, 8, 31, -1;
	mov.b32 	%f82, %r293;
	shfl.sync.down.b32	%r294|%p83, %r291, 8, 31, -1;
	setp.lt.f32 	%p84, %f81, %f82;
	selp.f32 	%f83, %f82, %f81, %p84;
	selp.b32 	%r295, %r294, %r291, %p84;
	mov.b32 	%r296, %f83;
	shfl.sync.down.b32	%r297|%p85, %r296, 4, 31, -1;
	mov.b32 	%f84, %r297;
	shfl.sync.down.b32	%r298|%p86, %r295, 4, 31, -1;
	setp.lt.f32 	%p87, %f83, %f84;
	selp.f32 	%f85, %f84, %f83, %p87;
	selp.b32 	%r299, %r298, %r295, %p87;
	mov.b32 	%r300, %f85;
	shfl.sync.down.b32	%r301|%p88, %r300, 2, 31, -1;
	mov.b32 	%f86, %r301;
	shfl.sync.down.b32	%r302|%p89, %r299, 2, 31, -1;
	setp.lt.f32 	%p90, %f85, %f86;
	selp.f32 	%f87, %f86, %f85, %p90;
	selp.b32 	%r303, %r302, %r299, %p90;
	mov.b32 	%r304, %f87;
	shfl.sync.down.b32	%r305|%p91, %r304, 1, 31, -1;
	mov.b32 	%f88, %r305;
	shfl.sync.down.b32	%r306|%p92, %r303, 1, 31, -1;
	setp.lt.f32 	%p93, %f87, %f88;
	selp.b32 	%r57, %r306, %r303, %p93;
	@%p78 bra 	$L__BB0_36;
	st.shared.u32 	[_ZZ34panel_getf2_microblock_coop_kernelP6__halfiiiiiiS0_PiiS1_E9s_piv_row], %r57;
	add.s32 	%r307, %r57, 1;
	mul.wide.s32 	%rd63, %r21, 4;
	add.s64 	%rd64, %rd11, %rd63;
	st.global.u32 	[%rd64], %r307;
	st.global.u32 	[%rd1], %r57;
$L__BB0_36:
	setp.ge.s32 	%p94, %r1, %r85;
	bar.sync 	0;
	ld.shared.u32 	%r308, [_ZZ34panel_getf2_microblock_coop_kernelP6__halfiiiiiiS0_PiiS1_E9s_piv_row];
	cvt.s64.s32 	%rd19, %r308;
	setp.eq.s32 	%p95, %r308, %r21;
	or.pred  	%p96, %p95, %p94;
	@%p96 bra 	$L__BB0_43;
	setp.eq.s32 	%p97, %r16, 768;
	cvt.s64.s32 	%rd20, %r21;
	mov.u32 	%r417, %r6;
	@%p97 bra 	$L__BB0_41;
	setp.eq.s32 	%p98, %r16, 0;
	add.s64 	%rd65, %rd6, %rd20;
	shl.b64 	%rd66, %rd65, 1;
	add.s64 	%rd67, %rd3, %rd66;
	ld.global.u16 	%rs144, [%rd67];
	add.s64 	%rd68, %rd6, %rd19;
	shl.b64 	%rd69, %rd68, 1;
	add.s64 	%rd70, %rd3, %rd69;
	ld.global.u16 	%rs145, [%rd70];
	st.global.u16 	[%rd67], %rs145;
	st.global.u16 	[%rd70], %rs144;
	mov.u32 	%r417, %r13;
	@%p98 bra 	$L__BB0_41;
	setp.eq.s32 	%p99, %r16, 256;
	add.s64 	%rd71, %rd7, %rd20;
	shl.b64 	%rd72, %rd71, 1;
	add.s64 	%rd73, %rd3, %rd72;
	ld.global.u16 	%rs146, [%rd73];
	add.s64 	%rd74, %rd7, %rd19;
	shl.b64 	%rd75, %rd74, 1;
	add.s64 	%rd76, %rd3, %rd75;
	ld.global.u16 	%rs147, [%rd76];
	st.global.u16 	[%rd73], %rs147;
	st.global.u16 	[%rd76], %rs146;
	mov.u32 	%r417, %r17;
	@%p99 bra 	$L__BB0_41;
	add.s32 	%r417, %r6, 768;
	add.s64 	%rd77, %rd8, %rd20;
	shl.b64 	%rd78, %rd77, 1;
	add.s64 	%rd79, %rd3, %rd78;
	ld.global.u16 	%rs148, [%rd79];
	add.s64 	%rd80, %rd8, %rd19;
	shl.b64 	%rd81, %rd80, 1;
	add.s64 	%rd82, %rd3, %rd81;
	ld.global.u16 	%rs149, [%rd82];
	st.global.u16 	[%rd79], %rs149;
	st.global.u16 	[%rd82], %rs148;
$L__BB0_41:
	setp.lt.u32 	%p100, %r14, 768;
	@%p100 bra 	$L__BB0_43;
$L__BB0_42:
	mul.wide.s32 	%rd83, %r417, %r83;
	add.s64 	%rd84, %rd83, %rd20;
	shl.b64 	%rd85, %rd84, 1;
	add.s64 	%rd86, %rd3, %rd85;
	ld.global.u16 	%rs150, [%rd86];
	add.s64 	%rd87, %rd83, %rd19;
	shl.b64 	%rd88, %rd87, 1;
	add.s64 	%rd89, %rd3, %rd88;
	ld.global.u16 	%rs151, [%rd89];
	st.global.u16 	[%rd86], %rs151;
	st.global.u16 	[%rd89], %rs150;
	add.s32 	%r309, %r417, 256;
	mul.wide.s32 	%rd90, %r309, %r83;
	add.s64 	%rd91, %rd90, %rd20;
	shl.b64 	%rd92, %rd91, 1;
	add.s64 	%rd93, %rd3, %rd92;
	ld.global.u16 	%rs152, [%rd93];
	add.s64 	%rd94, %rd90, %rd19;
	shl.b64 	%rd95, %rd94, 1;
	add.s64 	%rd96, %rd3, %rd95;
	ld.global.u16 	%rs153, [%rd96];
	st.global.u16 	[%rd93], %rs153;
	st.global.u16 	[%rd96], %rs152;
	add.s32 	%r310, %r417, 512;
	mul.wide.s32 	%rd97, %r310, %r83;
	add.s64 	%rd98, %rd97, %rd20;
	shl.b64 	%rd99, %rd98, 1;
	add.s64 	%rd100, %rd3, %rd99;
	ld.global.u16 	%rs154, [%rd100];
	add.s64 	%rd101, %rd97, %rd19;
	shl.b64 	%rd102, %rd101, 1;
	add.s64 	%rd103, %rd3, %rd102;
	ld.global.u16 	%rs155, [%rd103];
	st.global.u16 	[%rd100], %rs155;
	st.global.u16 	[%rd103], %rs154;
	add.s32 	%r311, %r417, 768;
	mul.wide.s32 	%rd104, %r311, %r83;
	add.s64 	%rd105, %rd104, %rd20;
	shl.b64 	%rd106, %rd105, 1;
	add.s64 	%rd107, %rd3, %rd106;
	ld.global.u16 	%rs156, [%rd107];
	add.s64 	%rd108, %rd104, %rd19;
	shl.b64 	%rd109, %rd108, 1;
	add.s64 	%rd110, %rd3, %rd109;
	ld.global.u16 	%rs157, [%rd110];
	st.global.u16 	[%rd107], %rs157;
	st.global.u16 	[%rd110], %rs156;
	add.s32 	%r417, %r417, 1024;
	setp.lt.s32 	%p101, %r417, %r7;
	@%p101 bra 	$L__BB0_42;
$L__BB0_43:
	setp.ne.s64 	%p102, %rd4, 0;
	@%p102 bra 	$L__BB0_45;
	// begin inline asm
	trap;
	// end inline asm
$L__BB0_45:
	setp.ne.s32 	%p103, %r4, 0;
	barrier.sync 	0;
	@%p103 bra 	$L__BB0_48;
	// begin inline asm
	atom.add.release.gpu.u32 %r312,[%rd5],%r5;
	// end inline asm
$L__BB0_47:
	// begin inline asm
	ld.acquire.gpu.u32 %r314,[%rd5];
	// end inline asm
	xor.b32  	%r315, %r314, %r312;
	setp.gt.s32 	%p104, %r315, -1;
	@%p104 bra 	$L__BB0_47;
$L__BB0_48:
	barrier.sync 	0;
	cvt.s64.s32 	%rd21, %r21;
	mul.wide.s32 	%rd22, %r21, %r83;
	add.s64 	%rd113, %rd22, %rd21;
	shl.b64 	%rd114, %rd113, 1;
	add.s64 	%rd115, %rd3, %rd114;
	ld.global.u16 	%rs9, [%rd115];
	// begin inline asm
	{ .reg .pred __$temp3;
  setp.eq.f16  __$temp3, %rs9, %rs191;
  selp.u16 %rs158, 1, 0, __$temp3;}
	// end inline asm
	setp.ne.s16 	%p105, %rs158, 0;
	mov.f32 	%f102, 0f00000000;
	@%p105 bra 	$L__BB0_50;
	// begin inline asm
	{  cvt.f32.f16 %f90, %rs9;}

	// end inline asm
	mov.f32 	%f91, 0f3F800000;
	div.approx.f32 	%f102, %f91, %f90;
$L__BB0_50:
	// begin inline asm
	{  cvt.rn.f16.f32 %rs162, %f102;}

	// end inline asm
	// begin inline asm
	{  mov.b32 %r316, {%rs162,%rs162};}

	// end inline asm
	add.s32 	%r64, %r21, 1;
	not.b32 	%r317, %r21;
	add.s32 	%r65, %r8, %r317;
	max.s32 	%r318, %r65, 0;
	min.s32 	%r319, %r318, 32;
	setp.ge.u32 	%p106, %r1, %r319;
	@%p106 bra 	$L__BB0_52;
	add.s32 	%r320, %r64, %r1;
	mul.wide.s32 	%rd116, %r320, %r83;
	add.s64 	%rd117, %rd116, %rd21;
	shl.b64 	%rd118, %rd117, 1;
	add.s64 	%rd119, %rd3, %rd118;
	ld.global.u16 	%rs164, [%rd119];
	shl.b32 	%r321, %r1, 1;
	mov.u32 	%r322, _ZZ34panel_getf2_microblock_coop_kernelP6__halfiiiiiiS0_PiiS1_E2sU;
	add.s32 	%r323, %r322, %r321;
	st.shared.u16 	[%r323], %rs164;
$L__BB0_52:
	bar.sync 	0;
	add.s32 	%r66, %r22, 1;
	setp.ge.s32 	%p108, %r66, %r82;
	or.pred  	%p109, %p105, %p108;
	@%p109 bra 	$L__BB0_92;
	cvt.s64.s32 	%rd23, %r66;
	add.s64 	%rd120, %rd22, %rd23;
	shl.b64 	%rd121, %rd120, 1;
	add.s64 	%rd24, %rd3, %rd121;
	ld.global.u16 	%rs11, [%rd24];
	add.s32 	%r67, %r22, 2;
	setp.ge.s32 	%p110, %r67, %r82;
	mov.u16 	%rs184, %rs191;
	@%p110 bra 	$L__BB0_55;
	ld.global.u16 	%rs184, [%rd24+2];
$L__BB0_55:
	// begin inline asm
	{  mov.b32 %r324, {%rs11,%rs184};}

	// end inline asm
	// begin inline asm
	{mul.f16x2 %r325,%r324,%r316;
}
	// end inline asm
	st.global.u16 	[%rd24], %r325;
	@%p110 bra 	$L__BB0_57;
	{ .reg .b16 tmp; mov.b32 {tmp, %rs167}, %r325; }
	st.global.u16 	[%rd24+2], %rs167;
$L__BB0_57:
	mov.f32 	%f93, 0fBF800000;
	// begin inline asm
	{.reg .f16 low;
  cvt.rn.f16.f32 low, %f93;
  mov.b32 %r328, {low,low};}

	// end inline asm
	setp.lt.s32 	%p112, %r65, 1;
	@%p112 bra 	$L__BB0_92;
	and.b32  	%r70, %r20, 3;
	setp.lt.s32 	%p113, %r400, 4;
	mov.b32 	%r420, 0;
	@%p113 bra 	$L__BB0_77;
	and.b32  	%r420, %r20, 60;
	mov.b32 	%r419, 0;
$L__BB0_60:
	add.s32 	%r73, %r419, %r64;
	mul.wide.s32 	%rd122, %r73, %r83;
	add.s64 	%rd123, %rd122, %rd23;
	shl.b64 	%rd124, %rd123, 1;
	add.s64 	%rd25, %rd3, %rd124;
	ld.global.u16 	%rs14, [%rd25];
	mov.u16 	%rs185, %rs191;
	@%p110 bra 	$L__BB0_62;
	ld.global.u16 	%rs185, [%rd25+2];
$L__BB0_62:
	shl.b32 	%r339, %r419, 1;
	mov.u32 	%r340, _ZZ34panel_getf2_microblock_coop_kernelP6__halfiiiiiiS0_PiiS1_E2sU;
	add.s32 	%r74, %r340, %r339;
	ld.shared.u16 	%rs168, [%r74];
	// begin inline asm
	{  mov.b32 %r331, {%rs168,%rs168};}

	// end inline asm
	// begin inline asm
	{mul.f16x2 %r332,%r331,%r328;
}
	// end inline asm
	mov.b32 	%r338, {%rs14, %rs185};
	// begin inline asm
	{fma.rn.f16x2 %r335,%r325,%r332,%r338;
}
	// end inline asm
	mov.b32 	{%rs169, %rs17}, %r335;
	st.global.u16 	[%rd25], %rs169;
	@%p110 bra 	$L__BB0_64;
	st.global.u16 	[%rd25+2], %rs17;
$L__BB0_64:
	add.s32 	%r341, %r73, 1;
	mul.wide.s32 	%rd125, %r341, %r83;
	add.s64 	%rd126, %rd125, %rd23;
	shl.b64 	%rd127, %rd126, 1;
	add.s64 	%rd26, %rd3, %rd127;
	ld.global.u16 	%rs18, [%rd26];
	mov.u16 	%rs186, %rs191;
	@%p110 bra 	$L__BB0_66;
	ld.global.u16 	%rs186, [%rd26+2];
$L__BB0_66:
	ld.shared.u16 	%rs170, [%r74+2];
	// begin inline asm
	{  mov.b32 %r342, {%rs170,%rs170};}

	// end inline asm
	// begin inline asm
	{mul.f16x2 %r343,%r342,%r328;
}
	// end inline asm
	mov.b32 	%r349, {%rs18, %rs186};
	// begin inline asm
	{fma.rn.f16x2 %r346,%r325,%r343,%r349;
}
	// end inline asm
	mov.b32 	{%rs171, %rs21}, %r346;
	st.global.u16 	[%rd26], %rs171;
	@%p110 bra 	$L__BB0_68;
	st.global.u16 	[%rd26+2], %rs21;
$L__BB0_68:
	add.s32 	%r350, %r73, 2;
	mul.wide.s32 	%rd128, %r350, %r83;
	add.s64 	%rd129, %rd128, %rd23;
	shl.b64 	%rd130, %rd129, 1;
	add.s64 	%rd27, %rd3, %rd130;
	ld.global.u16 	%rs22, [%rd27];
	mov.u16 	%rs187, %rs191;
	@%p110 bra 	$L__BB0_70;
	ld.global.u16 	%rs187, [%rd27+2];
$L__BB0_70:
	ld.shared.u16 	%rs172, [%r74+4];
	// begin inline asm
	{  mov.b32 %r351, {%rs172,%rs172};}

	// end inline asm
	// begin inline asm
	{mul.f16x2 %r352,%r351,%r328;
}
	// end inline asm
	mov.b32 	%r358, {%rs22, %rs187};
	// begin inline asm
	{fma.rn.f16x2 %r355,%r325,%r352,%r358;
}
	// end inline asm
	mov.b32 	{%rs173, %rs25}, %r355;
	st.global.u16 	[%rd27], %rs173;
	@%p110 bra 	$L__BB0_72;
	st.global.u16 	[%rd27+2], %rs25;
$L__BB0_72:
	add.s32 	%r359, %r73, 3;
	mul.wide.s32 	%rd131, %r359, %r83;
	add.s64 	%rd132, %rd131, %rd23;
	shl.b64 	%rd133, %rd132, 1;
	add.s64 	%rd28, %rd3, %rd133;
	ld.global.u16 	%rs26, [%rd28];
	mov.u16 	%rs188, %rs191;
	@%p110 bra 	$L__BB0_74;
	ld.global.u16 	%rs188, [%rd28+2];
$L__BB0_74:
	ld.shared.u16 	%rs174, [%r74+6];
	// begin inline asm
	{  mov.b32 %r360, {%rs174,%rs174};}

	// end inline asm
	// begin inline asm
	{mul.f16x2 %r361,%r360,%r328;
}
	// end inline asm
	mov.b32 	%r367, {%rs26, %rs188};
	// begin inline asm
	{fma.rn.f16x2 %r364,%r325,%r361,%r367;
}
	// end inline asm
	mov.b32 	{%rs175, %rs29}, %r364;
	st.global.u16 	[%rd28], %rs175;
	@%p110 bra 	$L__BB0_76;
	st.global.u16 	[%rd28+2], %rs29;
$L__BB0_76:
	add.s32 	%r419, %r419, 4;
	setp.ne.s32 	%p122, %r419, %r420;
	@%p122 bra 	$L__BB0_60;
$L__BB0_77:
	setp.eq.s32 	%p123, %r70, 0;
	@%p123 bra 	$L__BB0_92;
	add.s32 	%r77, %r420, %r64;
	mul.wide.s32 	%rd134, %r77, %r83;
	add.s64 	%rd135, %rd134, %rd23;
	shl.b64 	%rd136, %rd135, 1;
	add.s64 	%rd29, %rd3, %rd136;
	ld.global.u16 	%rs30, [%rd29];
	mov.u16 	%rs189, %rs191;
	@%p110 bra 	$L__BB0_80;
	ld.global.u16 	%rs189, [%rd29+2];
$L__BB0_80:
	shl.b32 	%r376, %r420, 1;
	mov.u32 	%r377, _ZZ34panel_getf2_microblock_coop_kernelP6__halfiiiiiiS0_PiiS1_E2sU;
	add.s32 	%r78, %r377, %r376;
	ld.shared.u16 	%rs176, [%r78];
	// begin inline asm
	{  mov.b32 %r368, {%rs176,%rs176};}

	// end inline asm
	// begin inline asm
	{mul.f16x2 %r369,%r368,%r328;
}
	// end inline asm
	mov.b32 	%r375, {%rs30, %rs189};
	// begin inline asm
	{fma.rn.f16x2 %r372,%r325,%r369,%r375;
}
	// end inline asm
	mov.b32 	{%rs177, %rs33}, %r372;
	st.global.u16 	[%rd29], %rs177;
	@%p110 bra 	$L__BB0_82;
	st.global.u16 	[%rd29+2], %rs33;
$L__BB0_82:
	setp.eq.s32 	%p126, %r70, 1;
	@%p126 bra 	$L__BB0_92;
	add.s32 	%r378, %r77, 1;
	mul.wide.s32 	%rd137, %r378, %r83;
	add.s64 	%rd138, %rd137, %rd23;
	shl.b64 	%rd139, %rd138, 1;
	add.s64 	%rd30, %rd3, %rd139;
	ld.global.u16 	%rs34, [%rd30];
	mov.u16 	%rs190, %rs191;
	@%p110 bra 	$L__BB0_85;
	ld.global.u16 	%rs190, [%rd30+2];
$L__BB0_85:
	ld.shared.u16 	%rs178, [%r78+2];
	// begin inline asm
	{  mov.b32 %r379, {%rs178,%rs178};}

	// end inline asm
	// begin inline asm
	{mul.f16x2 %r380,%r379,%r328;
}
	// end inline asm
	mov.b32 	%r386, {%rs34, %rs190};
	// begin inline asm
	{fma.rn.f16x2 %r383,%r325,%r380,%r386;
}
	// end inline asm
	mov.b32 	{%rs179, %rs37}, %r383;
	st.global.u16 	[%rd30], %rs179;
	@%p110 bra 	$L__BB0_87;
	st.global.u16 	[%rd30+2], %rs37;
$L__BB0_87:
	setp.eq.s32 	%p129, %r70, 2;
	@%p129 bra 	$L__BB0_92;
	add.s32 	%r387, %r77, 2;
	mul.wide.s32 	%rd140, %r387, %r83;
	add.s64 	%rd141, %rd140, %rd23;
	shl.b64 	%rd142, %rd141, 1;
	add.s64 	%rd31, %rd3, %rd142;
	ld.global.u16 	%rs38, [%rd31];
	@%p110 bra 	$L__BB0_90;
	ld.global.u16 	%rs191, [%rd31+2];
$L__BB0_90:
	ld.shared.u16 	%rs180, [%r78+4];
	// begin inline asm
	{  mov.b32 %r388, {%rs180,%rs180};}

	// end inline asm
	// begin inline asm
	{mul.f16x2 %r389,%r388,%r328;
}
	// end inline asm
	mov.b32 	%r395, {%rs38, %rs191};
	// begin inline asm
	{fma.rn.f16x2 %r392,%r325,%r389,%r395;
}
	// end inline asm
	mov.b32 	{%rs181, %rs41}, %r392;
	st.global.u16 	[%rd31], %rs181;
	@%p110 bra 	$L__BB0_92;
	st.global.u16 	[%rd31+2], %rs41;
$L__BB0_92:
	@%p102 bra 	$L__BB0_94;
	// begin inline asm
	trap;
	// end inline asm
$L__BB0_94:
	barrier.sync 	0;
	@%p103 bra 	$L__BB0_97;
	// begin inline asm
	atom.add.release.gpu.u32 %r396,[%rd5],%r5;
	// end inline asm
$L__BB0_96:
	// begin inline asm
	ld.acquire.gpu.u32 %r398,[%rd5];
	// end inline asm
	xor.b32  	%r399, %r398, %r396;
	setp.gt.s32 	%p134, %r399, -1;
	@%p134 bra 	$L__BB0_96;
$L__BB0_97:
	barrier.sync 	0;
	add.s32 	%r401, %r401, 1;
	add.s32 	%r400, %r400, -1;
	setp.ne.s32 	%p135, %r401, %r87;
	@%p135 bra 	$L__BB0_2;
$L__BB0_98:
	ret;

}
	// .globl	_Z26panel_trsm_u12_warp_kernelILi32EEvPK6__halfPS0_iiii
.visible .entry _Z26panel_trsm_u12_warp_kernelILi32EEvPK6__halfPS0_iiii(
	.param .u64 .ptr .align 1 _Z26panel_trsm_u12_warp_kernelILi32EEvPK6__halfPS0_iiii_param_0,
	.param .u64 .ptr .align 1 _Z26panel_trsm_u12_warp_kernelILi32EEvPK6__halfPS0_iiii_param_1,
	.param .u32 _Z26panel_trsm_u12_warp_kernelILi32EEvPK6__halfPS0_iiii_param_2,
	.param .u32 _Z26panel_trsm_u12_warp_kernelILi32EEvPK6__halfPS0_iiii_param_3,
	.param .u32 _Z26panel_trsm_u12_warp_kernelILi32EEvPK6__halfPS0_iiii_param_4,
	.param .u32 _Z26panel_trsm_u12_warp_kernelILi32EEvPK6__halfPS0_iiii_param_5
)
{
	.reg .pred 	%p<23>;
	.reg .b16 	%rs<66>;
	.reg .b32 	%r<88>;
	.reg .b32 	%f<132>;
	.reg .b64 	%rd<25>;
	// demoted variable
	.shared .align 2 .b8 _ZZ26panel_trsm_u12_warp_kernelILi32EEvPK6__halfPS0_iiiiE2sL[2048];
	ld.param.u64 	%rd5, [_Z26panel_trsm_u12_warp_kernelILi32EEvPK6__halfPS0_iiii_param_0];
	ld.param.u64 	%rd6, [_Z26panel_trsm_u12_warp_kernelILi32EEvPK6__halfPS0_iiii_param_1];
	ld.param.u32 	%r31, [_Z26panel_trsm_u12_warp_kernelILi32EEvPK6__halfPS0_iiii_param_2];
	ld.param.u32 	%r32, [_Z26panel_trsm_u12_warp_kernelILi32EEvPK6__halfPS0_iiii_param_3];
	ld.param.u32 	%r33, [_Z26panel_trsm_u12_warp_kernelILi32EEvPK6__halfPS0_iiii_param_4];
	ld.param.u32 	%r34, [_Z26panel_trsm_u12_warp_kernelILi32EEvPK6__halfPS0_iiii_param_5];
	mov.u32 	%r1, %tid.x;
	mul.lo.s32 	%r2, %r33, %r33;
	setp.ge.u32 	%p1, %r1, %r2;
	@%p1 bra 	$L__BB1_3;
	mov.u32 	%r3, %ntid.x;
	cvta.to.global.u64 	%rd1, %rd5;
	mov.u32 	%r80, %r1;
$L__BB1_2:
	div.s32 	%r35, %r80, %r33;
	mul.lo.s32 	%r36, %r35, %r33;
	sub.s32 	%r37, %r80, %r36;
	shl.b32 	%r38, %r35, 5;
	add.s32 	%r39, %r38, %r37;
	shl.b32 	%r40, %r39, 1;
	mov.u32 	%r41, _ZZ26panel_trsm_u12_warp_kernelILi32EEvPK6__halfPS0_iiiiE2sL;
	add.s32 	%r42, %r41, %r40;
	add.s32 	%r43, %r37, %r32;
	cvt.s64.s32 	%rd7, %r43;
	add.s32 	%r44, %r35, %r32;
	mul.wide.s32 	%rd8, %r44, %r31;
	add.s64 	%rd9, %rd8, %rd7;
	shl.b64 	%rd10, %rd9, 1;
	add.s64 	%rd11, %rd1, %rd10;
	ld.global.nc.u16 	%rs1, [%rd11];
	st.shared.u16 	[%r42], %rs1;
	add.s32 	%r80, %r80, %r3;
	setp.lt.s32 	%p2, %r80, %r2;
	@%p2 bra 	$L__BB1_2;
$L__BB1_3:
	bar.sync 	0;
	shr.u32 	%r45, %r1, 5;
	and.b32  	%r6, %r1, 31;
	mov.u32 	%r46, %ctaid.x;
	mov.u32 	%r47, %ntid.x;
	shr.u32 	%r48, %r47, 5;
	mad.lo.s32 	%r7, %r48, %r46, %r45;
	setp.ge.s32 	%p3, %r7, %r34;
	@%p3 bra 	$L__BB1_25;
	cvt.u64.u32 	%rd12, %r7;
	cvt.s64.s32 	%rd13, %r31;
	mul.lo.s64 	%rd14, %rd13, %rd12;
	cvta.to.global.u64 	%rd15, %rd6;
	shl.b64 	%rd16, %rd14, 1;
	add.s64 	%rd2, %rd15, %rd16;
	setp.lt.s32 	%p4, %r33, 1;
	@%p4 bra 	$L__BB1_25;
	not.b32 	%r8, %r6;
	shl.b32 	%r50, %r6, 6;
	mov.u32 	%r51, _ZZ26panel_trsm_u12_warp_kernelILi32EEvPK6__halfPS0_iiiiE2sL;
	add.s32 	%r52, %r50, %r51;
	add.s32 	%r9, %r52, 16384;
	mov.b32 	%r81, 0;
$L__BB1_6:
	setp.ne.s32 	%p5, %r6, 0;
	add.s32 	%r11, %r81, %r8;
	shr.u32 	%r53, %r11, 5;
	add.s32 	%r12, %r53, 1;
	and.b32  	%r13, %r12, 7;
	and.b32  	%r14, %r12, 15;
	mul.wide.u32 	%rd17, %r81, 2;
	add.s64 	%rd3, %rd2, %rd17;
	mov.f32 	%f123, 0f00000000;
	@%p5 bra 	$L__BB1_8;
	ld.global.u16 	%rs2, [%rd3];
	// begin inline asm
	{  cvt.f32.f16 %f123, %rs2;}

	// end inline asm
$L__BB1_8:
	setp.ge.u32 	%p6, %r6, %r81;
	mov.f32 	%f131, 0f00000000;
	@%p6 bra 	$L__BB1_22;
	setp.lt.u32 	%p7, %r11, 480;
	mov.f32 	%f131, 0f00000000;
	mov.u32 	%r87, %r6;
	@%p7 bra 	$L__BB1_12;
	and.b32  	%r54, %r12, 268435440;
	neg.s32 	%r86, %r54;
	shl.b32 	%r55, %r81, 1;
	add.s32 	%r85, %r9, %r55;
	mov.f32 	%f131, 0f00000000;
	mov.u32 	%r87, %r6;
$L__BB1_11:
	.pragma "nounroll";
	ld.shared.u16 	%rs3, [%r85+-16384];
	// begin inline asm
	{  cvt.f32.f16 %f24, %rs3;}

	// end inline asm
	mul.wide.u32 	%rd18, %r87, 2;
	add.s64 	%rd19, %rd2, %rd18;
	ld.global.u16 	%rs4, [%rd19];
	// begin inline asm
	{  cvt.f32.f16 %f25, %rs4;}

	// end inline asm
	fma.rn.f32 	%f56, %f24, %f25, %f131;
	ld.shared.u16 	%rs5, [%r85+-14336];
	// begin inline asm
	{  cvt.f32.f16 %f26, %rs5;}

	// end inline asm
	ld.global.u16 	%rs6, [%rd19+64];
	// begin inline asm
	{  cvt.f32.f16 %f27, %rs6;}

	// end inline asm
	fma.rn.f32 	%f57, %f26, %f27, %f56;
	ld.shared.u16 	%rs7, [%r85+-12288];
	// begin inline asm
	{  cvt.f32.f16 %f28, %rs7;}

	// end inline asm
	ld.global.u16 	%rs8, [%rd19+128];
	// begin inline asm
	{  cvt.f32.f16 %f29, %rs8;}

	// end inline asm
	fma.rn.f32 	%f58, %f28, %f29, %f57;
	ld.shared.u16 	%rs9, [%r85+-10240];
	// begin inline asm
	{  cvt.f32.f16 %f30, %rs9;}

	// end inline asm
	ld.global.u16 	%rs10, [%rd19+192];
	// begin inline asm
	{  cvt.f32.f16 %f31, %rs10;}

	// end inline asm
	fma.rn.f32 	%f59, %f30, %f31, %f58;
	ld.shared.u16 	%rs11, [%r85+-8192];
	// begin inline asm
	{  cvt.f32.f16 %f32, %rs11;}

	// end inline asm
	ld.global.u16 	%rs12, [%rd19+256];
	// begin inline asm
	{  cvt.f32.f16 %f33, %rs12;}

	// end inline asm
	fma.rn.f32 	%f60, %f32, %f33, %f59;
	ld.shared.u16 	%rs13, [%r85+-6144];
	// begin inline asm
	{  cvt.f32.f16 %f34, %rs13;}

	// end inline asm
	ld.global.u16 	%rs14, [%rd19+320];
	// begin inline asm
	{  cvt.f32.f16 %f35, %rs14;}

	// end inline asm
	fma.rn.f32 	%f61, %f34, %f35, %f60;
	ld.shared.u16 	%rs15, [%r85+-4096];
	// begin inline asm
	{  cvt.f32.f16 %f36, %rs15;}

	// end inline asm
	ld.global.u16 	%rs16, [%rd19+384];
	// begin inline asm
	{  cvt.f32.f16 %f37, %rs16;}

	// end inline asm
	fma.rn.f32 	%f62, %f36, %f37, %f61;
	ld.shared.u16 	%rs17, [%r85+-2048];
	// begin inline asm
	{  cvt.f32.f16 %f38, %rs17;}

	// end inline asm
	ld.global.u16 	%rs18, [%rd19+448];
	// begin inline asm
	{  cvt.f32.f16 %f39, %rs18;}

	// end inline asm
	fma.rn.f32 	%f63, %f38, %f39, %f62;
	ld.shared.u16 	%rs19, [%r85];
	// begin inline asm
	{  cvt.f32.f16 %f40, %rs19;}

	// end inline asm
	ld.global.u16 	%rs20, [%rd19+512];
	// begin inline asm
	{  cvt.f32.f16 %f41, %rs20;}

	// end inline asm
	fma.rn.f32 	%f64, %f40, %f41, %f63;
	ld.shared.u16 	%rs21, [%r85+2048];
	// begin inline asm
	{  cvt.f32.f16 %f42, %rs21;}

	// end inline asm
	ld.global.u16 	%rs22, [%rd19+576];
	// begin inline asm
	{  cvt.f32.f16 %f43, %rs22;}

	// end inline asm
	fma.rn.f32 	%f65, %f42, %f43, %f64;
	ld.shared.u16 	%rs23, [%r85+4096];
	// begin inline asm
	{  cvt.f32.f16 %f44, %rs23;}

	// end inline asm
	ld.global.u16 	%rs24, [%rd19+640];
	// begin inline asm
	{  cvt.f32.f16 %f45, %rs24;}

	// end inline asm
	fma.rn.f32 	%f66, %f44, %f45, %f65;
	ld.shared.u16 	%rs25, [%r85+6144];
	// begin inline asm
	{  cvt.f32.f16 %f46, %rs25;}

	// end inline asm
	ld.global.u16 	%rs26, [%rd19+704];
	// begin inline asm
	{  cvt.f32.f16 %f47, %rs26;}

	// end inline asm
	fma.rn.f32 	%f67, %f46, %f47, %f66;
	ld.shared.u16 	%rs27, [%r85+8192];
	// begin inline asm
	{  cvt.f32.f16 %f48, %rs27;}

	// end inline asm
	ld.global.u16 	%rs28, [%rd19+768];
	// begin inline asm
	{  cvt.f32.f16 %f49, %rs28;}

	// end inline asm
	fma.rn.f32 	%f68, %f48, %f49, %f67;
	ld.shared.u16 	%rs29, [%r85+10240];
	// begin inline asm
	{  cvt.f32.f16 %f50, %rs29;}

	// end inline asm
	ld.global.u16 	%rs30, [%rd19+832];
	// begin inline asm
	{  cvt.f32.f16 %f51, %rs30;}

	// end inline asm
	fma.rn.f32 	%f69, %f50, %f51, %f68;
	ld.shared.u16 	%rs31, [%r85+12288];
	// begin inline asm
	{  cvt.f32.f16 %f52, %rs31;}

	// end inline asm
	ld.global.u16 	%rs32, [%rd19+896];
	// begin inline asm
	{  cvt.f32.f16 %f53, %rs32;}

	// end inline asm
	fma.rn.f32 	%f70, %f52, %f53, %f69;
	ld.shared.u16 	%rs33, [%r85+14336];
	// begin inline asm
	{  cvt.f32.f16 %f54, %rs33;}

	// end inline asm
	ld.global.u16 	%rs34, [%rd19+960];
	// begin inline asm
	{  cvt.f32.f16 %f55, %rs34;}

	// end inline asm
	fma.rn.f32 	%f131, %f54, %f55, %f70;
	add.s32 	%r87, %r87, 512;
	add.s32 	%r86, %r86, 16;
	add.s32 	%r85, %r85, 32768;
	setp.eq.s32 	%p8, %r86, 0;
	@%p8 bra 	$L__BB1_12;
	bra.uni 	$L__BB1_11;
$L__BB1_12:
	setp.eq.s32 	%p9, %r14, 0;
	@%p9 bra 	$L__BB1_22;
	setp.lt.u32 	%p10, %r14, 8;
	@%p10 bra 	$L__BB1_15;
	shl.b32 	%r56, %r87, 5;
	add.s32 	%r57, %r56, %r81;
	shl.b32 	%r58, %r57, 1;
	add.s32 	%r60, %r51, %r58;
	ld.shared.u16 	%rs35, [%r60];
	// begin inline asm
	{  cvt.f32.f16 %f72, %rs35;}

	// end inline asm
	mul.wide.u32 	%rd20, %r87, 2;
	add.s64 	%rd21, %rd2, %rd20;
	ld.global.u16 	%rs36, [%rd21];
	// begin inline asm
	{  cvt.f32.f16 %f73, %rs36;}

	// end inline asm
	fma.rn.f32 	%f88, %f72, %f73, %f131;
	ld.shared.u16 	%rs37, [%r60+2048];
	// begin inline asm
	{  cvt.f32.f16 %f74, %rs37;}

	// end inline asm
	ld.global.u16 	%rs38, [%rd21+64];
	// begin inline asm
	{  cvt.f32.f16 %f75, %rs38;}

	// end inline asm
	fma.rn.f32 	%f89, %f74, %f75, %f88;
	ld.shared.u16 	%rs39, [%r60+4096];
	// begin inline asm
	{  cvt.f32.f16 %f76, %rs39;}

	// end inline asm
	ld.global.u16 	%rs40, [%rd21+128];
	// begin inline asm
	{  cvt.f32.f16 %f77, %rs40;}

	// end inline asm
	fma.rn.f32 	%f90, %f76, %f77, %f89;
	ld.shared.u16 	%rs41, [%r60+6144];
	// begin inline asm
	{  cvt.f32.f16 %f78, %rs41;}

	// end inline asm
	ld.global.u16 	%rs42, [%rd21+192];
	// begin inline asm
	{  cvt.f32.f16 %f79, %rs42;}

	// end inline asm
	fma.rn.f32 	%f91, %f78, %f79, %f90;
	ld.shared.u16 	%rs43, [%r60+8192];
	// begin inline asm
	{  cvt.f32.f16 %f80, %rs43;}

	// end inline asm
	ld.global.u16 	%rs44, [%rd21+256];
	// begin inline asm
	{  cvt.f32.f16 %f81, %rs44;}

	// end inline asm
	fma.rn.f32 	%f92, %f80, %f81, %f91;
	ld.shared.u16 	%rs45, [%r60+10240];
	// begin inline asm
	{  cvt.f32.f16 %f82, %rs45;}

	// end inline asm
	ld.global.u16 	%rs46, [%rd21+320];
	// begin inline asm
	{  cvt.f32.f16 %f83, %rs46;}

	// end inline asm
	fma.rn.f32 	%f93, %f82, %f83, %f92;
	ld.shared.u16 	%rs47, [%r60+12288];
	// begin inline asm
	{  cvt.f32.f16 %f84, %rs47;}

	// end inline asm
	ld.global.u16 	%rs48, [%rd21+384];
	// begin inline asm
	{  cvt.f32.f16 %f85, %rs48;}

	// end inline asm
	fma.rn.f32 	%f94, %f84, %f85, %f93;
	ld.shared.u16 	%rs49, [%r60+14336];
	// begin inline asm
	{  cvt.f32.f16 %f86, %rs49;}

	// end inline asm
	ld.global.u16 	%rs50, [%rd21+448];
	// begin inline asm
	{  cvt.f32.f16 %f87, %rs50;}

	// end inline asm
	fma.rn.f32 	%f131, %f86, %f87, %f94;
	add.s32 	%r87, %r87, 256;
$L__BB1_15:
	setp.eq.s32 	%p11, %r13, 0;
	@%p11 bra 	$L__BB1_22;
	and.b32  	%r20, %r12, 3;
	setp.lt.u32 	%p12, %r13, 4;
	@%p12 bra 	$L__BB1_18;
	shl.b32 	%r61, %r87, 5;
	add.s32 	%r62, %r61, %r81;
	shl.b32 	%r63, %r62, 1;
	add.s32 	%r65, %r51, %r63;
	ld.shared.u16 	%rs51, [%r65];
	// begin inline asm
	{  cvt.f32.f16 %f96, %rs51;}

	// end inline asm
	mul.wide.u32 	%rd22, %r87, 2;
	add.s64 	%rd23, %rd2, %rd22;
	ld.global.u16 	%rs52, [%rd23];
	// begin inline asm
	{  cvt.f32.f16 %f97, %rs52;}

	// end inline asm
	fma.rn.f32 	%f104, %f96, %f97, %f131;
	ld.shared.u16 	%rs53, [%r65+2048];
	// begin inline asm
	{  cvt.f32.f16 %f98, %rs53;}

	// end inline asm
	ld.global.u16 	%rs54, [%rd23+64];
	// begin inline asm
	{  cvt.f32.f16 %f99, %rs54;}

	// end inline asm
	fma.rn.f32 	%f105, %f98, %f99, %f104;
	ld.shared.u16 	%rs55, [%r65+4096];
	// begin inline asm
	{  cvt.f32.f16 %f100, %rs55;}

	// end inline asm
	ld.global.u16 	%rs56, [%rd23+128];
	// begin inline asm
	{  cvt.f32.f16 %f101, %rs56;}

	// end inline asm
	fma.rn.f32 	%f106, %f100, %f101, %f105;
	ld.shared.u16 	%rs57, [%r65+6144];
	// begin inline asm
	{  cvt.f32.f16 %f102, %rs57;}

	// end inline asm
	ld.global.u16 	%rs58, [%rd23+192];
	// begin inline asm
	{  cvt.f32.f16 %f103, %rs58;}

	// end inline asm
	fma.rn.f32 	%f131, %f102, %f103, %f106;
	add.s32 	%r87, %r87, 128;
$L__BB1_18:
	setp.eq.s32 	%p13, %r20, 0;
	@%p13 bra 	$L__BB1_22;
	shl.b32 	%r66, %r87, 5;
	add.s32 	%r67, %r66, %r81;
	shl.b32 	%r68, %r67, 1;
	add.s32 	%r23, %r51, %r68;
	ld.shared.u16 	%rs59, [%r23];
	// begin inline asm
	{  cvt.f32.f16 %f107, %rs59;}

	// end inline asm
	mul.wide.u32 	%rd24, %r87, 2;
	add.s64 	%rd4, %rd2, %rd24;
	ld.global.u16 	%rs60, [%rd4];
	// begin inline asm
	{  cvt.f32.f16 %f108, %rs60;}

	// end inline asm
	fma.rn.f32 	%f131, %f107, %f108, %f131;
	setp.eq.s32 	%p14, %r20, 1;
	@%p14 bra 	$L__BB1_22;
	ld.shared.u16 	%rs61, [%r23+2048];
	// begin inline asm
	{  cvt.f32.f16 %f109, %rs61;}

	// end inline asm
	ld.global.u16 	%rs62, [%rd4+64];
	// begin inline asm
	{  cvt.f32.f16 %f110, %rs62;}

	// end inline asm
	fma.rn.f32 	%f131, %f109, %f110, %f131;
	setp.eq.s32 	%p15, %r20, 2;
	@%p15 bra 	$L__BB1_22;
	ld.shared.u16 	%rs63, [%r23+4096];
	// begin inline asm
	{  cvt.f32.f16 %f111, %rs63;}

	// end inline asm
	ld.global.u16 	%rs64, [%rd4+128];
	// begin inline asm
	{  cvt.f32.f16 %f112, %rs64;}

	// end inline asm
	fma.rn.f32 	%f131, %f111, %f112, %f131;
$L__BB1_22:
	setp.ne.s32 	%p16, %r6, 0;
	mov.b32 	%r70, %f131;
	shfl.sync.down.b32	%r71|%p17, %r70, 16, 31, -1;
	mov.b32 	%f113, %r71;
	add.f32 	%f114, %f131, %f113;
	mov.b32 	%r72, %f114;
	shfl.sync.down.b32	%r73|%p18, %r72, 8, 31, -1;
	mov.b32 	%f115, %r73;
	add.f32 	%f116, %f114, %f115;
	mov.b32 	%r74, %f116;
	shfl.sync.down.b32	%r75|%p19, %r74, 4, 31, -1;
	mov.b32 	%f117, %r75;
	add.f32 	%f118, %f116, %f117;
	mov.b32 	%r76, %f118;
	shfl.sync.down.b32	%r77|%p20, %r76, 2, 31, -1;
	mov.b32 	%f119, %r77;
	add.f32 	%f120, %f118, %f119;
	mov.b32 	%r78, %f120;
	shfl.sync.down.b32	%r79|%p21, %r78, 1, 31, -1;
	mov.b32 	%f121, %r79;
	add.f32 	%f17, %f120, %f121;
	@%p16 bra 	$L__BB1_24;
	sub.f32 	%f122, %f123, %f17;
	// begin inline asm
	{  cvt.rn.f16.f32 %rs65, %f122;}

	// end inline asm
	st.global.u16 	[%rd3], %rs65;
$L__BB1_24:
	bar.warp.sync 	-1;
	add.s32 	%r81, %r81, 1;
	setp.ne.s32 	%p22, %r81, %r33;
	@%p22 bra 	$L__BB1_6;
$L__BB1_25:
	ret;

}


// ===== COMPILED SASS (sm_100) =====

	.target	sm_100

	.elftype	@"ET_EXEC"


//--------------------- .note.nv.tkinfo           --------------------------
	.section	.note.nv.tkinfo,"",@"SHT_NOTE"
	.sectionflags	@"SHF_NOTE_NV_TKINFO"
	.tkinfo
        /*0018*/ 	.word	0x00000002
        /*0030*/ 	.string	""
        /*0030*/ 	.string	"ptxas"
        /*0030*/ 	.string	"Cuda compilation tools, release 13.0, V13.0.88"
        /*0030*/ 	.string	"Build cuda_13.0.r13.0/compiler.36424714_0"
        /*0030*/ 	.string	"-arch sm_100 -m 64 "



//--------------------- .note.nv.cuinfo           --------------------------
	.section	.note.nv.cuinfo,"",@"SHT_NOTE"
	.sectionflags	@"SHF_NOTE_NV_CUINFO"
        /*0018*/ 	.short	0x0002
        /*001a*/ 	.short	0x0064
        /*001c*/ 	.short	0x0082
	.zero		2


//--------------------- .nv.info                  --------------------------
	.section	.nv.info,"",@"SHT_CUDA_INFO"
	.align	4


	//----- nvinfo : EIATTR_REGCOUNT
	.align		4
        /*0000*/ 	.byte	0x04, 0x2f
        /*0002*/ 	.short	(.L_1 - .L_0)
	.align		4
.L_0:
        /*0004*/ 	.word	index@(_Z34panel_getf2_microblock_coop_kernelP6__halfiiiiiiS0_PiiS1_)
        /*0008*/ 	.word	0x00000028


	//----- nvinfo : EIATTR_FRAME_SIZE
	.align		4
.L_1:
        /*000c*/ 	.byte	0x04, 0x11
        /*000e*/ 	.short	(.L_3 - .L_2)
	.align		4
.L_2:
        /*0010*/ 	.word	index@(_Z34panel_getf2_microblock_coop_kernelP6__halfiiiiiiS0_PiiS1_)
        /*0014*/ 	.word	0x00000000


	//----- nvinfo : EIATTR_REGCOUNT
	.align		4
.L_3:
        /*0018*/ 	.byte	0x04, 0x2f
        /*001a*/ 	.short	(.L_5 - .L_4)
	.align		4
.L_4:
        /*001c*/ 	.word	index@(_Z26panel_trsm_u12_warp_kernelILi32EEvPK6__halfPS0_iiii)
        /*0020*/ 	.word	0x0000001f


	//----- nvinfo : EIATTR_FRAME_SIZE
	.align		4
.L_5:
        /*0024*/ 	.byte	0x04, 0x11
        /*0026*/ 	.short	(.L_7 - .L_6)
	.align		4
.L_6:
        /*0028*/ 	.word	index@(_Z26panel_trsm_u12_warp_kernelILi32EEvPK6__halfPS0_iiii)
        /*002c*/ 	.word	0x00000000


	//----- nvinfo : EIATTR_MIN_STACK_SIZE
	.align		4
.L_7:
        /*0030*/ 	.byte	0x04, 0x12
        /*0032*/ 	.short	(.L_9 - .L_8)
	.align		4
.L_8:
        /*0034*/ 	.word	index@(_Z26panel_trsm_u12_warp_kernelILi32EEvPK6__halfPS0_iiii)
        /*0038*/ 	.word	0x00000000


	//----- nvinfo : EIATTR_MIN_STACK_SIZE
	.align		4
.L_9:
        /*003c*/ 	.byte	0x04, 0x12
        /*003e*/ 	.short	(.L_11 - .L_10)
	.align		4
.L_10:
        /*0040*/ 	.word	index@(_Z34panel_getf2_microblock_coop_kernelP6__halfiiiiiiS0_PiiS1_)
        /*0044*/ 	.word	0x00000000
.L_11:


//--------------------- .nv.compat                --------------------------
	.section	.nv.compat,"",@"SHT_CUDA_COMPAT_INFO"
	.align	4
        /*0000*/ 	.byte	0x02, 0x09, 0x00, 0x00, 0x02, 0x02, 0x01, 0x00, 0x02, 0x05, 0x05, 0x00, 0x03, 0x07, 0x01, 0x01
        /*0010*/ 	.byte	0x02, 0x03, 0x00, 0x00, 0x02, 0x06, 0x01, 0x00, 0x04, 0x0b, 0x08, 0x00, 0x01, 0x00, 0x00, 0x00
        /*0020*/ 	.byte	0x00, 0x00, 0x00, 0x00


//--------------------- .nv.info._Z26panel_trsm_u12_warp_kernelILi32EEvPK6__halfPS0_iiii --------------------------
	.section	.nv.info._Z26panel_trsm_u12_warp_kernelILi32EEvPK6__halfPS0_iiii,"",@"SHT_CUDA_INFO"
	.sectionflags	@""
	.align	4


	//----- nvinfo : EIATTR_CUDA_API_VERSION
	.align		4
        /*0000*/ 	.byte	0x04, 0x37
        /*0002*/ 	.short	(.L_13 - .L_12)
.L_12:
        /*0004*/ 	.word	0x00000082


	//----- nvinfo : EIATTR_KPARAM_INFO
	.align		4
.L_13:
        /*0008*/ 	.byte	0x04, 0x17
        /*000a*/ 	.short	(.L_15 - .L_14)
.L_14:
        /*000c*/ 	.word	0x00000000
        /*0010*/ 	.short	0x0005
        /*0012*/ 	.short	0x001c
        /*0014*/ 	.byte	0x00, 0xf0, 0x11, 0x00


	//----- nvinfo : EIATTR_KPARAM_INFO
	.align		4
.L_15:
        /*0018*/ 	.byte	0x04, 0x17
        /*001a*/ 	.short	(.L_17 - .L_16)
.L_16:
        /*001c*/ 	.word	0x00000000
        /*0020*/ 	.short	0x0004
        /*0022*/ 	.short	0x0018
        /*0024*/ 	.byte	0x00, 0xf0, 0x11, 0x00


	//----- nvinfo : EIATTR_KPARAM_INFO
	.align		4
.L_17:
        /*0028*/ 	.byte	0x04, 0x17
        /*002a*/ 	.short	(.L_19 - .L_18)
.L_18:
        /*002c*/ 	.word	0x00000000
        /*0030*/ 	.short	0x0003
        /*0032*/ 	.short	0x0014
        /*0034*/ 	.byte	0x00, 0xf0, 0x11, 0x00


	//----- nvinfo : EIATTR_KPARAM_INFO
	.align		4
.L_19:
        /*0038*/ 	.byte	0x04, 0x17
        /*003a*/ 	.short	(.L_21 - .L_20)
.L_20:
        /*003c*/ 	.word	0x00000000
        /*0040*/ 	.short	0x0002
        /*0042*/ 	.short	0x0010
        /*0044*/ 	.byte	0x00, 0xf0, 0x11, 0x00


	//----- nvinfo : EIATTR_KPARAM_INFO
	.align		4
.L_21:
        /*0048*/ 	.byte	0x04, 0x17
        /*004a*/ 	.short	(.L_23 - .L_22)
.L_22:
        /*004c*/ 	.word	0x00000000
        /*0050*/ 	.short	0x0001
        /*0052*/ 	.short	0x0008
        /*0054*/ 	.byte	0x00, 0xf5, 0x21, 0x00


	//----- nvinfo : EIATTR_KPARAM_INFO
	.align		4
.L_23:
        /*0058*/ 	.byte	0x04, 0x17
        /*005a*/ 	.short	(.L_25 - .L_24)
.L_24:
        /*005c*/ 	.word	0x00000000
        /*0060*/ 	.short	0x0000
        /*0062*/ 	.short	0x0000
        /*0064*/ 	.byte	0x00, 0xf5, 0x21, 0x00


	//----- nvinfo : EIATTR_SPARSE_MMA_MASK
	.align		4
.L_25:
        /*0068*/ 	.byte	0x03, 0x50
        /*006a*/ 	.short	0x0000


	//----- nvinfo : EIATTR_MAXREG_COUNT
	.align		4
        /*006c*/ 	.byte	0x03, 0x1b
        /*006e*/ 	.short	0x00ff


	//----- nvinfo : EIATTR_NUM_BARRIERS
	.align		4
        /*0070*/ 	.byte	0x02, 0x4c
        /*0072*/ 	.byte	0x01
	.zero		1


	//----- nvinfo : EIATTR_MERCURY_ISA_VERSION
	.align		4
        /*0074*/ 	.byte	0x03, 0x5f
        /*0076*/ 	.short	0x0101


	//----- nvinfo : EIATTR_COOP_GROUP_MASK_REGIDS
	.align		4
        /*0078*/ 	.byte	0x04, 0x29
        /*007a*/ 	.short	(.L_27 - .L_26)


	//   ....[0]....
.L_26:
        /*007c*/ 	.word	0xffffffff


	//   ....[1]....
        /*0080*/ 	.word	0xffffffff


	//   ....[2]....
        /*0084*/ 	.word	0xffffffff


	//   ....[3]....
        /*0088*/ 	.word	0xffffffff


	//   ....[4]....
        /*008c*/ 	.word	0xffffffff


	//   ....[5]....
        /*0090*/ 	.word	0xffffffff


	//----- nvinfo : EIATTR_COOP_GROUP_INSTR_OFFSETS
	.align		4
.L_27:
        /*0094*/ 	.byte	0x04, 0x28
        /*0096*/ 	.short	(.L_29 - .L_28)


	//   ....[0]....
.L_28:
        /*0098*/ 	.word	0x000012d0


	//   ....[1]....
        /*009c*/ 	.word	0x00001310


	//   ....[2]....
        /*00a0*/ 	.word	0x00001330


	//   ....[3]....
        /*00a4*/ 	.word	0x00001350


	//   ....[4]....
        /*00a8*/ 	.word	0x00001370


	//   ....[5]....
        /*00ac*/ 	.word	0x000013d0


	//----- nvinfo : EIATTR_VRC_CTA_INIT_COUNT
	.align		4
.L_29:
        /*00b0*/ 	.byte	0x02, 0x4a
	.zero		1
	.zero		1


	//----- nvinfo : EIATTR_EXIT_INSTR_OFFSETS
	.align		4
        /*00b4*/ 	.byte	0x04, 0x1c
        /*00b6*/ 	.short	(.L_31 - .L_30)


	//   ....[0]....
.L_30:
        /*00b8*/ 	.word	0x00000430


	//   ....[1]....
        /*00bc*/ 	.word	0x000004d0


	//   ....[2]....
        /*00c0*/ 	.word	0x000013f0


	//----- nvinfo : EIATTR_CRS_STACK_SIZE
	.align		4
.L_31:
        /*00c4*/ 	.byte	0x04, 0x1e
        /*00c6*/ 	.short	(.L_33 - .L_32)
.L_32:
        /*00c8*/ 	.word	0x00000000


	//----- nvinfo : EIATTR_CBANK_PARAM_SIZE
	.align		4
.L_33:
        /*00cc*/ 	.byte	0x03, 0x19
        /*00ce*/ 	.short	0x0020


	//----- nvinfo : EIATTR_PARAM_CBANK
	.align		4
        /*00d0*/ 	.byte	0x04, 0x0a
        /*00d2*/ 	.short	(.L_35 - .L_34)
	.align		4
.L_34:
        /*00d4*/ 	.word	index@(.nv.constant0._Z26panel_trsm_u12_warp_kernelILi32EEvPK6__halfPS0_iiii)
        /*00d8*/ 	.short	0x0380
        /*00da*/ 	.short	0x0020


	//----- nvinfo : EIATTR_SW_WAR
	.align		4
.L_35:
        /*00dc*/ 	.byte	0x04, 0x36
        /*00de*/ 	.short	(.L_37 - .L_36)
.L_36:
        /*00e0*/ 	.word	0x00000008
.L_37:


//--------------------- .nv.info._Z34panel_getf2_microblock_coop_kernelP6__halfiiiiiiS0_PiiS1_ --------------------------
	.section	.nv.info._Z34panel_getf2_microblock_coop_kernelP6__halfiiiiiiS0_PiiS1_,"",@"SHT_CUDA_INFO"
	.sectionflags	@""
	.align	4


	//----- nvinfo : EIATTR_CUDA_API_VERSION
	.align		4
        /*0000*/ 	.byte	0x04, 0x37
        /*0002*/ 	.short	(.L_39 - .L_38)
.L_38:
        /*0004*/ 	.word	0x00000082


	//----- nvinfo : EIATTR_KPARAM_INFO
	.align		4
.L_39:
        /*0008*/ 	.byte	0x04, 0x17
        /*000a*/ 	.short	(.L_41 - .L_40)
.L_40:
        /*000c*/ 	.word	0x00000000
        /*0010*/ 	.short	0x000a
        /*0012*/ 	.short	0x0038
        /*0014*/ 	.byte	0x00, 0xf5, 0x21, 0x00


	//----- nvinfo : EIATTR_KPARAM_INFO
	.align		4
.L_41:
        /*0018*/ 	.byte	0x04, 0x17
        /*001a*/ 	.short	(.L_43 - .L_42)
.L_42:
        /*001c*/ 	.word	0x00000000
        /*0020*/ 	.short	0x0009
        /*0022*/ 	.short	0x0030
        /*0024*/ 	.byte	0x00, 0xf0, 0x11, 0x00


	//----- nvinfo : EIATTR_KPARAM_INFO
	.align		4
.L_43:
        /*0028*/ 	.byte	0x04, 0x17
        /*002a*/ 	.short	(.L_45 - .L_44)
.L_44:
        /*002c*/ 	.word	0x00000000
        /*0030*/ 	.short	0x0008
        /*0032*/ 	.short	0x0028
        /*0034*/ 	.byte	0x00, 0xf5, 0x21, 0x00


	//----- nvinfo : EIATTR_KPARAM_INFO
	.align		4
.L_45:
        /*0038*/ 	.byte	0x04, 0x17
        /*003a*/ 	.short	(.L_47 - .L_46)
.L_46:
        /*003c*/ 	.word	0x00000000
        /*0040*/ 	.short	0x0007
        /*0042*/ 	.short	0x0020
        /*0044*/ 	.byte	0x00, 0xf5, 0x21, 0x00


	//----- nvinfo : EIATTR_KPARAM_INFO
	.align		4
.L_47:
        /*0048*/ 	.byte	0x04, 0x17
        /*004a*/ 	.short	(.L_49 - .L_48)
.L_48:
        /*004c*/ 	.word	0x00000000
        /*0050*/ 	.short	0x0006
        /*0052*/ 	.short	0x001c
        /*0054*/ 	.byte	0x00, 0xf0, 0x11, 0x00


	//----- nvinfo : EIATTR_KPARAM_INFO
	.align		4
.L_49:
        /*0058*/ 	.byte	0x04, 0x17
        /*005a*/ 	.short	(.L_51 - .L_50)
.L_50:
        /*005c*/ 	.word	0x00000000
        /*0060*/ 	.short	0x0005
        /*0062*/ 	.short	0x0018
        /*0064*/ 	.byte	0x00, 0xf0, 0x11, 0x00


	//----- nvinfo : EIATTR_KPARAM_INFO
	.align		4
.L_51:
        /*0068*/ 	.byte	0x04, 0x17
        /*006a*/ 	.short	(.L_53 - .L_52)
.L_52:
        /*006c*/ 	.word	0x00000000
        /*0070*/ 	.short	0x0004
        /*0072*/ 	.short	0x0014
        /*0074*/ 	.byte	0x00, 0xf0, 0x11, 0x00


	//----- nvinfo : EIATTR_KPARAM_INFO
	.align		4
.L_53:
        /*0078*/ 	.byte	0x04, 0x17
        /*007a*/ 	.short	(.L_55 - .L_54)
.L_54:
        /*007c*/ 	.word	0x00000000
        /*0080*/ 	.short	0x0003
        /*0082*/ 	.short	0x0010
        /*0084*/ 	.byte	0x00, 0xf0, 0x11, 0x00


	//----- nvinfo : EIATTR_KPARAM_INFO
	.align		4
.L_55:
        /*0088*/ 	.byte	0x04, 0x17
        /*008a*/ 	.short	(.L_57 - .L_56)
.L_56:
        /*008c*/ 	.word	0x00000000
        /*0090*/ 	.short	0x0002
        /*0092*/ 	.short	0x000c
        /*0094*/ 	.byte	0x00, 0xf0, 0x11, 0x00


	//----- nvinfo : EIATTR_KPARAM_INFO
	.align		4
.L_57:
        /*0098*/ 	.byte	0x04, 0x17
        /*009a*/ 	.short	(.L_59 - .L_58)
.L_58:
        /*009c*/ 	.word	0x00000000
        /*00a0*/ 	.short	0x0001
        /*00a2*/ 	.short	0x0008
        /*00a4*/ 	.byte	0x00, 0xf0, 0x11, 0x00


	//----- nvinfo : EIATTR_KPARAM_INFO
	.align		4
.L_59:
        /*00a8*/ 	.byte	0x04, 0x17
        /*00aa*/ 	.short	(.L_61 - .L_60)
.L_60:
        /*00ac*/ 	.word	0x00000000
        /*00b0*/ 	.short	0x0000
        /*00b2*/ 	.short	0x0000
        /*00b4*/ 	.byte	0x00, 0xf5, 0x21, 0x00


	//----- nvinfo : EIATTR_SPARSE_MMA_MASK
	.align		4
.L_61:
        /*00b8*/ 	.byte	0x03, 0x50
        /*00ba*/ 	.short	0x0000


	//----- nvinfo : EIATTR_MAXREG_COUNT
	.align		4
        /*00bc*/ 	.byte	0x03, 0x1b
        /*00be*/ 	.short	0x00ff


	//----- nvinfo : EIATTR_NUM_BARRIERS
	.align		4
        /*00c0*/ 	.byte	0x02, 0x4c
        /*00c2*/ 	.byte	0x01
	.zero		1


	//----- nvinfo : EIATTR_MERCURY_ISA_VERSION
	.align		4
        /*00c4*/ 	.byte	0x03, 0x5f
        /*00c6*/ 	.short	0x0101


	//----- nvinfo : EIATTR_INT_WARP_WIDE_INSTR_OFFSETS
	.align		4
        /*00c8*/ 	.byte	0x04, 0x31
        /*00ca*/ 	.short	(.L_63 - .L_62)


	//   ....[0]....
.L_62:
        /*00cc*/ 	.word	0x00000cc0


	//   ....[1]....
        /*00d0*/ 	.word	0x00000d80


	//   ....[2]....
        /*00d4*/ 	.word	0x00002650


	//   ....[3]....
        /*00d8*/ 	.word	0x00002710


	//   ....[4]....
        /*00dc*/ 	.word	0x000033b0


	//   ....[5]....
        /*00e0*/ 	.word	0x00003510


	//----- nvinfo : EIATTR_COOP_GROUP_MASK_REGIDS
	.align		4
.L_63:
        /*00e4*/ 	.byte	0x04, 0x29
        /*00e6*/ 	.short	(.L_65 - .L_64)


	//   ....[0]....
.L_64:
        /*00e8*/ 	.word	0xffffffff


	//   ....[1]....
        /*00ec*/ 	.word	0xffffffff


	//   ....[2]....
        /*00f0*/ 	.word	0xffffffff


	//   ....[3]....
        /*00f4*/ 	.word	0xffffffff


	//   ....[4]....
        /*00f8*/ 	.word	0xffffffff


	//   ....[5]....
        /*00fc*/ 	.word	0xffffffff


	//   ....[6]....
        /*0100*/ 	.word	0xffffffff


	//   ....[7]....
        /*0104*/ 	.word	0xffffffff


	//   ....[8]....
        /*0108*/ 	.word	0xffffffff


	//   ....[9]....
        /*010c*/ 	.word	0xffffffff


	//   ....[10]....
        /*0110*/ 	.word	0xffffffff


	//   ....[11]....
        /*0114*/ 	.word	0xffffffff


	//   ....[12]....
        /*0118*/ 	.word	0xffffffff


	//   ....[13]....
        /*011c*/ 	.word	0xffffffff


	//   ....[14]....
        /*0120*/ 	.word	0xffffffff


	//   ....[15]....
        /*0124*/ 	.word	0xffffffff


	//   ....[16]....
        /*0128*/ 	.word	0xffffffff


	//   ....[17]....
        /*012c*/ 	.word	0xffffffff


	//   ....[18]....
        /*0130*/ 	.word	0xffffffff


	//   ....[19]....
        /*0134*/ 	.word	0xffffffff


	//   ....[20]....
        /*0138*/ 	.word	0xffffffff


	//   ....[21]....
        /*013c*/ 	.word	0xffffffff


	//   ....[22]....
        /*0140*/ 	.word	0xffffffff


	//   ....[23]....
        /*0144*/ 	.word	0xffffffff


	//   ....[24]....
        /*0148*/ 	.word	0xffffffff


	//   ....[25]....
        /*014c*/ 	.word	0xffffffff


	//   ....[26]....
        /*0150*/ 	.word	0xffffffff


	//   ....[27]....
        /*0154*/ 	.word	0xffffffff


	//   ....[28]....
        /*0158*/ 	.word	0xffffffff


	//   ....[29]....
        /*015c*/ 	.word	0xffffffff


	//   ....[30]....
        /*0160*/ 	.word	0xffffffff


	//   ....[31]....
        /*0164*/ 	.word	0xffffffff


	//   ....[32]....
        /*0168*/ 	.word	0xffffffff


	//   ....[33]....
        /*016c*/ 	.word	0xffffffff


	//   ....[34]....
        /*0170*/ 	.word	0xffffffff


	//   ....[35]....
        /*0174*/ 	.word	0xffffffff


	//   ....[36]....
        /*0178*/ 	.word	0x0500000e


	//   ....[37]....
        /*017c*/ 	.word	0x0500000e


	//   ....[38]....
        /*0180*/ 	.word	0x0500000e


	//   ....[39]....
        /*0184*/ 	.word	0x0500000e


	//   ....[40]....
        /*0188*/ 	.word	0x0500000e


	//   ....[41]....
        /*018c*/ 	.word	0x0500000e


	//   ....[42]....
        /*0190*/ 	.word	0x0500000e


	//   ....[43]....
        /*0194*/ 	.word	0x0500000e


	//   ....[44]....
        /*0198*/ 	.word	0x0500000e


	//   ....[45]....
        /*019c*/ 	.word	0x0500000e


	//   ....[46]....
        /*01a0*/ 	.word	0x0500000e


	//   ....[47]....
        /*01a4*/ 	.word	0x0500000e


	//   ....[48]....
        /*01a8*/ 	.word	0x0500000e


	//   ....[49]....
        /*01ac*/ 	.word	0x0500000e


	//   ....[50]....
        /*01b0*/ 	.word	0x0500000e


	//   ....[51]....
        /*01b4*/ 	.word	0x0500000e


	//   ....[52]....
        /*01b8*/ 	.word	0x0500000e


	//   ....[53]....
        /*01bc*/ 	.word	0x0500000e


	//   ....[54]....
        /*01c0*/ 	.word	0x0500000e


	//   ....[55]....
        /*01c4*/ 	.word	0x0500000e


	//   ....[56]....
        /*01c8*/ 	.word	0x0500000e


	//   ....[57]....
        /*01cc*/ 	.word	0x0500000e


	//   ....[58]....
        /*01d0*/ 	.word	0x0500000e


	//   ....[59]....
        /*01d4*/ 	.word	0x0500000e


	//----- nvinfo : EIATTR_COOP_GROUP_INSTR_OFFSETS
	.align		4
.L_65:
        /*01d8*/ 	.byte	0x04, 0x28
        /*01da*/ 	.short	(.L_67 - .L_66)


	//   ....[0]....
.L_66:
        /*01dc*/ 	.word	0x000004b0


	//   ....[1]....
        /*01e0*/ 	.word	0x000004e0


	//   ....[2]....
        /*01e4*/ 	.word	0x00000540


	//   ....[3]....
        /*01e8*/ 	.word	0x00000550


	//   ....[4]....
        /*01ec*/ 	.word	0x000005a0


	//   ....[5]....
        /*01f0*/ 	.word	0x000005b0


	//   ....[6]....
        /*01f4*/ 	.word	0x00000600


	//   ....[7]....
        /*01f8*/ 	.word	0x00000610


	//   ....[8]....
        /*01fc*/ 	.word	0x00000660


	//   ....[9]....
        /*0200*/ 	.word	0x00000670


	//   ....[10]....
        /*0204*/ 	.word	0x00000920


	//   ....[11]....
        /*0208*/ 	.word	0x00000960


	//   ....[12]....
        /*020c*/ 	.word	0x00000980


	//   ....[13]....
        /*0210*/ 	.word	0x000009a0


	//   ....[14]....
        /*0214*/ 	.word	0x000009e0


	//   ....[15]....
        /*0218*/ 	.word	0x00000a00


	//   ....[16]....
        /*021c*/ 	.word	0x00000a50


	//   ....[17]....
        /*0220*/ 	.word	0x00000a60


	//   ....[18]....
        /*0224*/ 	.word	0x00000ab0


	//   ....[19]....
        /*0228*/ 	.word	0x00000ac0


	//   ....[20]....
        /*022c*/ 	.word	0x00000c70


	//   ....[21]....
        /*0230*/ 	.word	0x00000e30


	//   ....[22]....
        /*0234*/ 	.word	0x00001cf0


	//   ....[23]....
        /*0238*/ 	.word	0x00001d00


	//   ....[24]....
        /*023c*/ 	.word	0x00001d40


	//   ....[25]....
        /*0240*/ 	.word	0x00001d50


	//   ....[26]....
        /*0244*/ 	.word	0x00001d90


	//   ....[27]....
        /*0248*/ 	.word	0x00001da0


	//   ....[28]....
        /*024c*/ 	.word	0x00001de0


	//   ....[29]....
        /*0250*/ 	.word	0x00001df0


	//   ....[30]....
        /*0254*/ 	.word	0x00001e30


	//   ....[31]....
        /*0258*/ 	.word	0x00001e40


	//   ....[32]....
        /*025c*/ 	.word	0x00002600


	//   ....[33]....
        /*0260*/ 	.word	0x000027c0


	//   ....[34]....
        /*0264*/ 	.word	0x00003380


	//   ....[35]....
        /*0268*/ 	.word	0x000035b0


	//   ....[36]....
        /*026c*/ 	.word	0x00003650


	//   ....[37]....
        /*0270*/ 	.word	0x000036b0


	//   ....[38]....
        /*0274*/ 	.word	0x00003710


	//   ....[39]....
        /*0278*/ 	.word	0x00003780


	//   ....[40]....
        /*027c*/ 	.word	0x000037e0


	//   ....[41]....
        /*0280*/ 	.word	0x00003840


	//   ....[42]....
        /*0284*/ 	.word	0x000038c0


	//   ....[43]....
        /*0288*/ 	.word	0x00003920


	//   ....[44]....
        /*028c*/ 	.word	0x000039a0


	//   ....[45]....
        /*0290*/ 	.word	0x00003a00


	//   ....[46]....
        /*0294*/ 	.word	0x00003ac0


	//   ....[47]....
        /*0298*/ 	.word	0x00003b80


	//   ....[48]....
        /*029c*/ 	.word	0x00003c30


	//   ....[49]....
        /*02a0*/ 	.word	0x00003cc0


	//   ....[50]....
        /*02a4*/ 	.word	0x00003d40


	//   ....[51]....
        /*02a8*/ 	.word	0x00003da0


	//   ....[52]....
        /*02ac*/ 	.word	0x00003e20


	//   ....[53]....
        /*02b0*/ 	.word	0x00003e80


	//   ....[54]....
        /*02b4*/ 	.word	0x00003f00


	//   ....[55]....
        /*02b8*/ 	.word	0x00003f50


	//   ....[56]....
        /*02bc*/ 	.word	0x00003fd0


	//   ....[57]....
        /*02c0*/ 	.word	0x00004020


	//   ....[58]....
        /*02c4*/ 	.word	0x000040c0


	//   ....[59]....
        /*02c8*/ 	.word	0x00004180


	//----- nvinfo : EIATTR_VRC_CTA_INIT_COUNT
	.align		4
.L_67:
        /*02cc*/ 	.byte	0x02, 0x4a
	.zero		1
	.zero		1


	//----- nvinfo : EIATTR_EXIT_INSTR_OFFSETS
	.align		4
        /*02d0*/ 	.byte	0x04, 0x1c
        /*02d2*/ 	.short	(.L_69 - .L_68)


	//   ....[0]....
.L_68:
        /*02d4*/ 	.word	0x00000030


	//   ....[1]....
        /*02d8*/ 	.word	0x000002a0


	//   ....[2]....
        /*02dc*/ 	.word	0x000035f0


	//----- nvinfo : EIATTR_CRS_STACK_SIZE
	.align		4
.L_69:
        /*02e0*/ 	.byte	0x04, 0x1e
        /*02e2*/ 	.short	(.L_71 - .L_70)
.L_70:
        /*02e4*/ 	.word	0x00000000


	//----- nvinfo : EIATTR_CBANK_PARAM_SIZE
	.align		4
.L_71:
        /*02e8*/ 	.byte	0x03, 0x19
        /*02ea*/ 	.short	0x0040


	//----- nvinfo : EIATTR_PARAM_CBANK
	.align		4
        /*02ec*/ 	.byte	0x04, 0x0a
        /*02ee*/ 	.short	(.L_73 - .L_72)
	.align		4
.L_72:
        /*02f0*/ 	.word	index@(.nv.constant0._Z34panel_getf2_microblock_coop_kernelP6__halfiiiiiiS0_PiiS1_)
        /*02f4*/ 	.short	0x0380
        /*02f6*/ 	.short	0x0040


	//----- nvinfo : EIATTR_SW_WAR
	.align		4
.L_73:
        /*02f8*/ 	.byte	0x04, 0x36
        /*02fa*/ 	.short	(.L_75 - .L_74)
.L_74:
        /*02fc*/ 	.word	0x00000008
.L_75:


//--------------------- .nv.callgraph             --------------------------
	.section	.nv.callgraph,"",@"SHT_CUDA_CALLGRAPH"
	.align	4
	.sectionentsize	8
	.align		4
        /*0000*/ 	.word	0x00000000
	.align		4
        /*0004*/ 	.word	0xffffffff
	.align		4
        /*0008*/ 	.word	0x00000000
	.align		4
        /*000c*/ 	.word	0xfffffffe
	.align		4
        /*0010*/ 	.word	0x00000000
	.align		4
        /*0014*/ 	.word	0xfffffffd
	.align		4
        /*0018*/ 	.word	0x00000000
	.align		4
        /*001c*/ 	.word	0xfffffffc


//--------------------- .text._Z26panel_trsm_u12_warp_kernelILi32EEvPK6__halfPS0_iiii --------------------------
	.section	.text._Z26panel_trsm_u12_warp_kernelILi32EEvPK6__halfPS0_iiii,"ax",@progbits
	.align	128
        .global         _Z26panel_trsm_u12_warp_kernelILi32EEvPK6__halfPS0_iiii
        .type           _Z26panel_trsm_u12_warp_kernelILi32EEvPK6__halfPS0_iiii,@function
        .size           _Z26panel_trsm_u12_warp_kernelILi32EEvPK6__halfPS0_iiii,(.L_x_93 - _Z26panel_trsm_u12_warp_kernelILi32EEvPK6__halfPS0_iiii)
        .other          _Z26panel_trsm_u12_warp_kernelILi32EEvPK6__halfPS0_iiii,@"STO_CUDA_ENTRY STV_DEFAULT"
_Z26panel_trsm_u12_warp_kernelILi32EEvPK6__halfPS0_iiii:
.text._Z26panel_trsm_u12_warp_kernelILi32EEvPK6__halfPS0_iiii:
[----:B------:R-:W-:Y:S01]  /*0000*/  LDC R1, c[0x0][0x37c] ;  /* 0x0000df00ff017b82 */ /* 0x000fe20000000800 */
[----:B------:R-:W0:Y:S01]  /*0010*/  S2R R0, SR_TID.X ;  /* 0x0000000000007919 */ /* 0x000e220000002100 */
[----:B------:R-:W1:Y:S01]  /*0020*/  LDCU UR4, c[0x0][0x398] ;  /* 0x00007300ff0477ac */ /* 0x000e620008000800 */
[----:B------:R-:W-:Y:S01]  /*0030*/  BSSY.RECONVERGENT B0, `(.L_x_0) ;  /* 0x0000037000007945 */ /* 0x000fe20003800200 */
[----:B------:R-:W2:Y:S01]  /*0040*/  LDCU.64 UR6, c[0x0][0x358] ;  /* 0x00006b00ff0677ac */ /* 0x000ea20008000a00 */
[----:B------:R-:W3:Y:S01]  /*0050*/  LDCU UR12, c[0x0][0x398] ;  /* 0x00007300ff0c77ac */ /* 0x000ee20008000800 */
[----:B------:R-:W4:Y:S01]  /*0060*/  LDCU.64 UR8, c[0x0][0x390] ;  /* 0x00007200ff0877ac */ /* 0x000f220008000a00 */
[----:B------:R-:W0:Y:S01]  /*0070*/  LDCU.64 UR10, c[0x0][0x380] ;  /* 0x00007000ff0a77ac */ /* 0x000e220008000a00 */
[----:B-1----:R-:W-:-:S05]  /*0080*/  MOV R2, UR4 ;  /* 0x0000000400027c02 */ /* 0x002fca0008000f00 */
[----:B------:R-:W-:-:S05]  /*0090*/  IMAD R3, R2, R2, RZ ;  /* 0x0000000202037224 */ /* 0x000fca00078e02ff */
[----:B0-----:R-:W-:-:S13]  /*00a0*/  ISETP.GE.U32.AND P0, PT, R0, R3, PT ;  /* 0x000000030000720c */ /* 0x001fda0003f06070 */
[----:B--234-:R-:W-:Y:S05]  /*00b0*/  @P0 BRA `(.L_x_1) ;  /* 0x0000000000b80947 */ /* 0x01cfea0003800000 */
[----:B------:R-:W-:Y:S01]  /*00c0*/  IABS R4, R2 ;  /* 0x0000000200047213 */ /* 0x000fe20000000000 */
[----:B------:R-:W0:Y:S01]  /*00d0*/  S2R R11, SR_CgaCtaId ;  /* 0x00000000000b7919 */ /* 0x000e220000008800 */
[----:B------:R-:W1:Y:S01]  /*00e0*/  LDC R5, c[0x0][0x360] ;  /* 0x0000d800ff057b82 */ /* 0x000e620000000800 */
[----:B------:R-:W-:Y:S01]  /*00f0*/  HFMA2 R8, -RZ, RZ, 0, 0 ;  /* 0x00000000ff087431 */ /* 0x000fe200000001ff */
[----:B------:R-:W2:Y:S01]  /*0100*/  I2F.RP R7, R4 ;  /* 0x0000000400077306 */ /* 0x000ea20000209400 */
[----:B------:R-:W-:Y:S02]  /*0110*/  MOV R6, 0x400 ;  /* 0x0000040000067802 */ /* 0x000fe40000000f00 */
[----:B------:R-:W-:-:S05]  /*0120*/  ISETP.NE.AND P0, PT, R2, RZ, PT ;  /* 0x000000ff0200720c */ /* 0x000fca0003f05270 */
[----:B--2---:R-:W2:Y:S01]  /*0130*/  MUFU.RCP R7, R7 ;  /* 0x0000000700077308 */ /* 0x004ea20000001000 */
[----:B0-----:R-:W-:Y:S02]  /*0140*/  LEA R6, R11, R6, 0x18 ;  /* 0x000000060b067211 */ /* 0x001fe400078ec0ff */
[----:B--2---:R-:W-:-:S06]  /*0150*/  IADD3 R9, PT, PT, R7, 0xffffffe, RZ ;  /* 0x0ffffffe07097810 */ /* 0x004fcc0007ffe0ff */
[----:B------:R-:W0:Y:S02]  /*0160*/  F2I.FTZ.U32.TRUNC.NTZ R9, R9 ;  /* 0x0000000900097305 */ /* 0x000e24000021f000 */
[----:B0-----:R-:W-:-:S05]  /*0170*/  IADD3 R13, PT, PT, RZ, -R9, RZ ;  /* 0x80000009ff0d7210 */ /* 0x001fca0007ffe0ff */
[----:B------:R-:W-:-:S04]  /*0180*/  IMAD R13, R13, R4, RZ ;  /* 0x000000040d0d7224 */ /* 0x000fc800078e02ff */
[----:B------:R-:W-:Y:S01]  /*0190*/  IMAD.HI.U32 R7, R9, R13, R8 ;  /* 0x0000000d09077227 */ /* 0x000fe200078e0008 */
[----:B------:R-:W-:Y:S02]  /*01a0*/  LOP3.LUT R8, RZ, R2, RZ, 0x33, !PT ;  /* 0x00000002ff087212 */ /* 0x000fe400078e33ff */
[----:B-1----:R-:W-:-:S07]  /*01b0*/  MOV R9, R0 ;  /* 0x0000000000097202 */ /* 0x002fce0000000f00 */
.L_x_2:
[----:B0-----:R-:W-:Y:S02]  /*01c0*/  IABS R12, R9 ;  /* 0x00000009000c7213 */ /* 0x001fe40000000000 */
[----:B------:R-:W-:-:S03]  /*01d0*/  MOV R2, UR12 ;  /* 0x0000000c00027c02 */ /* 0x000fc60008000f00 */
[----:B------:R-:W-:Y:S01]  /*01e0*/  IMAD.HI.U32 R10, R7, R12, RZ ;  /* 0x0000000c070a7227 */ /* 0x000fe200078e00ff */
[----:B------:R-:W-:-:S04]  /*01f0*/  IABS R14, R2 ;  /* 0x00000002000e7213 */ /* 0x000fc80000000000 */
[----:B------:R-:W-:-:S05]  /*0200*/  IADD3 R11, PT, PT, -R10, RZ, RZ ;  /* 0x000000ff0a0b7210 */ /* 0x000fca0007ffe1ff */
[----:B------:R-:W-:-:S05]  /*0210*/  IMAD R11, R14, R11, R12 ;  /* 0x0000000b0e0b7224 */ /* 0x000fca00078e020c */
[----:B------:R-:W-:-:S13]  /*0220*/  ISETP.GT.U32.AND P2, PT, R4, R11, PT ;  /* 0x0000000b0400720c */ /* 0x000fda0003f44070 */
[----:B------:R-:W-:Y:S02]  /*0230*/  @!P2 IADD3 R11, PT, PT, R11, -R14, RZ ;  /* 0x8000000e0b0ba210 */ /* 0x000fe40007ffe0ff */
[----:B------:R-:W-:Y:S02]  /*0240*/  @!P2 IADD3 R10, PT, PT, R10, 0x1, RZ ;  /* 0x000000010a0aa810 */ /* 0x000fe40007ffe0ff */
[----:B------:R-:W-:Y:S02]  /*0250*/  ISETP.GE.U32.AND P1, PT, R11, R4, PT ;  /* 0x000000040b00720c */ /* 0x000fe40003f26070 */
[----:B------:R-:W-:-:S04]  /*0260*/  LOP3.LUT R11, R9, R2, RZ, 0x3c, !PT ;  /* 0x00000002090b7212 */ /* 0x000fc800078e3cff */
[----:B------:R-:W-:-:S07]  /*0270*/  ISETP.GE.AND P3, PT, R11, RZ, PT ;  /* 0x000000ff0b00720c */ /* 0x000fce0003f66270 */
[----:B------:R-:W-:-:S06]  /*0280*/  @P1 IADD3 R10, PT, PT, R10, 0x1, RZ ;  /* 0x000000010a0a1810 */ /* 0x000fcc0007ffe0ff */
[----:B------:R-:W-:-:S04]  /*0290*/  @!P3 IADD3 R10, PT, PT, -R10, RZ, RZ ;  /* 0x000000ff0a0ab210 */ /* 0x000fc80007ffe1ff */
[----:B------:R-:W-:-:S04]  /*02a0*/  SEL R14, R8, R10, !P0 ;  /* 0x0000000a080e7207 */ /* 0x000fc80004000000 */
[C---:B------:R-:W-:Y:S02]  /*02b0*/  IADD3 R15, PT, PT, -R14.reuse, RZ, RZ ;  /* 0x000000ff0e0f7210 */ /* 0x040fe40007ffe1ff */
[----:B------:R-:W-:-:S03]  /*02c0*/  IADD3 R13, PT, PT, R14, UR9, RZ ;  /* 0x000000090e0d7c10 */ /* 0x000fc6000fffe0ff */
[----:B------:R-:W-:-:S05]  /*02d0*/  IMAD R15, R2, R15, R9 ;  /* 0x0000000f020f7224 */ /* 0x000fca00078e0209 */
[----:B------:R-:W-:-:S04]  /*02e0*/  IADD3 R10, PT, PT, R15, UR9, RZ ;  /* 0x000000090f0a7c10 */ /* 0x000fc8000fffe0ff */
[----:B------:R-:W-:-:S03]  /*02f0*/  SHF.R.S32.HI R11, RZ, 0x1f, R10 ;  /* 0x0000001fff0b7819 */ /* 0x000fc6000001140a */
[----:B------:R-:W-:-:S03]  /*0300*/  IMAD.WIDE R10, R13, UR8, R10 ;  /* 0x000000080d0a7c25 */ /* 0x000fc6000f8e020a */
[----:B------:R-:W-:-:S04]  /*0310*/  LEA R12, P1, R10, UR10, 0x1 ;  /* 0x0000000a0a0c7c11 */ /* 0x000fc8000f8208ff */
[----:B------:R-:W-:-:S05]  /*0320*/  LEA.HI.X R13, R10, UR11, R11, 0x1, P1 ;  /* 0x0000000b0a0d7c11 */ /* 0x000fca00088f0c0b */
[----:B------:R-:W2:Y:S01]  /*0330*/  LDG.E.U16.CONSTANT R12, desc[UR6][R12.64] ;  /* 0x000000060c0c7981 */ /* 0x000ea2000c1e9500 */
[----:B------:R-:W-:Y:S02]  /*0340*/  LEA R15, R14, R15, 0x5 ;  /* 0x0000000f0e0f7211 */ /* 0x000fe400078e28ff */
[----:B------:R-:W-:Y:S02]  /*0350*/  IADD3 R9, PT, PT, R5, R9, RZ ;  /* 0x0000000905097210 */ /* 0x000fe40007ffe0ff */
[----:B------:R-:W-:Y:S02]  /*0360*/  LEA R15, R15, R6, 0x1 ;  /* 0x000000060f0f7211 */ /* 0x000fe400078e08ff */
[----:B------:R-:W-:-:S03]  /*0370*/  ISETP.GE.AND P1, PT, R9, R3, PT ;  /* 0x000000030900720c */ /* 0x000fc60003f26270 */
[----:B--2---:R0:W-:Y:S10]  /*0380*/  STS.U16 [R15], R12 ;  /* 0x0000000c0f007388 */ /* 0x0041f40000000400 */
[----:B------:R-:W-:Y:S05]  /*0390*/  @!P1 BRA `(.L_x_2) ;  /* 0xfffffffc00889947 */ /* 0x000fea000383ffff */
.L_x_1:
[----:B------:R-:W-:Y:S05]  /*03a0*/  BSYNC.RECONVERGENT B0 ;  /* 0x0000000000007941 */ /* 0x000fea0003800200 */
.L_x_0:
[----:B------:R-:W1:Y:S01]  /*03b0*/  LDC R4, c[0x0][0x360] ;  /* 0x0000d800ff047b82 */ /* 0x000e620000000800 */
[----:B------:R-:W2:Y:S01]  /*03c0*/  LDCU UR5, c[0x0][0x39c] ;  /* 0x00007380ff0577ac */ /* 0x000ea20008000800 */
[----:B------:R-:W-:-:S06]  /*03d0*/  SHF.R.U32.HI R3, RZ, 0x5, R0 ;  /* 0x00000005ff037819 */ /* 0x000fcc0000011600 */
[----:B------:R-:W3:Y:S01]  /*03e0*/  S2UR UR4, SR_CTAID.X ;  /* 0x00000000000479c3 */ /* 0x000ee20000002500 */
[----:B-1----:R-:W-:-:S05]  /*03f0*/  SHF.R.U32.HI R4, RZ, 0x5, R4 ;  /* 0x00000005ff047819 */ /* 0x002fca0000011604 */
[----:B---3--:R-:W-:Y:S02]  /*0400*/  IMAD R3, R4, UR4, R3 ;  /* 0x0000000404037c24 */ /* 0x008fe4000f8e0203 */
[----:B------:R-:W-:Y:S03]  /*0410*/  BAR.SYNC.DEFER_BLOCKING 0x0 ;  /* 0x0000000000007b1d */ /* 0x000fe60000010000 */
[----:B--2---:R-:W-:-:S13]  /*0420*/  ISETP.GE.AND P0, PT, R3, UR5, PT ;  /* 0x0000000503007c0c */ /* 0x004fda000bf06270 */
[----:B------:R-:W-:Y:S05]  /*0430*/  @P0 EXIT ;  /* 0x000000000000094d */ /* 0x000fea0003800000 */
[----:B------:R-:W1:Y:S01]  /*0440*/  LDCU UR5, c[0x0][0x390] ;  /* 0x00007200ff0577ac */ /* 0x000e620008000800 */
[----:B------:R-:W-:Y:S01]  /*0450*/  ISETP.GE.AND P0, PT, R2, 0x1, PT ;  /* 0x000000010200780c */ /* 0x000fe20003f06270 */
[----:B------:R-:W2:Y:S01]  /*0460*/  LDCU.64 UR8, c[0x0][0x388] ;  /* 0x00007100ff0877ac */ /* 0x000ea20008000a00 */
[----:B-1----:R-:W-:Y:S02]  /*0470*/  USHF.R.S32.HI UR4, URZ, 0x1f, UR5 ;  /* 0x0000001fff047899 */ /* 0x002fe40008011405 */
[----:B------:R-:W-:-:S04]  /*0480*/  IMAD.WIDE.U32 R4, R3, UR5, RZ ;  /* 0x0000000503047c25 */ /* 0x000fc8000f8e00ff */
[----:B------:R-:W-:Y:S01]  /*0490*/  IMAD R3, R3, UR4, RZ ;  /* 0x0000000403037c24 */ /* 0x000fe2000f8e02ff */
[----:B--2---:R-:W-:-:S04]  /*04a0*/  LEA R2, P1, R4, UR8, 0x1 ;  /* 0x0000000804027c11 */ /* 0x004fc8000f8208ff */
[----:B------:R-:W-:-:S04]  /*04b0*/  IADD3 R3, PT, PT, R5, R3, RZ ;  /* 0x0000000305037210 */ /* 0x000fc80007ffe0ff */
[----:B------:R-:W-:Y:S01]  /*04c0*/  LEA.HI.X R3, R4, UR9, R3, 0x1, P1 ;  /* 0x0000000904037c11 */ /* 0x000fe200088f0c03 */
[----:B------:R-:W-:Y:S06]  /*04d0*/  @!P0 EXIT ;  /* 0x000000000000894d */ /* 0x000fec0003800000 */
[----:B------:R-:W1:Y:S01]  /*04e0*/  S2UR UR5, SR_CgaCtaId ;  /* 0x00000000000579c3 */ /* 0x000e620000008800 */
[----:B------:R-:W-:Y:S01]  /*04f0*/  UMOV UR4, 0x400 ;  /* 0x0000040000047882 */ /* 0x000fe20000000000 */
[----:B------:R-:W-:Y:S01]  /*0500*/  LOP3.LUT R0, R0, 0x1f, RZ, 0xc0, !PT ;  /* 0x0000001f00007812 */ /* 0x000fe200078ec0ff */
[----:B------:R-:W-:-:S03]  /*0510*/  HFMA2 R9, -RZ, RZ, 0, 0 ;  /* 0x00000000ff097431 */ /* 0x000fc600000001ff */
[----:B------:R-:W-:Y:S01]  /*0520*/  LOP3.LUT R8, RZ, R0, RZ, 0x33, !PT ;  /* 0x00000000ff087212 */ /* 0x000fe200078e33ff */
[----:B-1----:R-:W-:-:S06]  /*0530*/  ULEA UR4, UR5, UR4, 0x18 ;  /* 0x0000000405047291 */ /* 0x002fcc000f8ec0ff */
[----:B------:R-:W-:-:S04]  /*0540*/  LEA R10, R0, UR4, 0x6 ;  /* 0x00000004000a7c11 */ /* 0x000fc8000f8e30ff */
[----:B------:R-:W-:-:S07]  /*0550*/  IADD3 R10, PT, PT, R10, 0x4000, RZ ;  /* 0x000040000a0a7810 */ /* 0x000fce0007ffe0ff */
.L_x_12:
[----:B------:R-:W-:Y:S01]  /*0560*/  ISETP.NE.AND P0, PT, R0, RZ, PT ;  /* 0x000000ff0000720c */ /* 0x000fe20003f05270 */
[----:B------:R-:W-:-:S12]  /*0570*/  IMAD.WIDE.U32 R4, R9, 0x2, R2 ;  /* 0x0000000209047825 */ /* 0x000fd800078e0002 */
[----:B------:R-:W2:Y:S01]  /*0580*/  @!P0 LDG.E.U16 R6, desc[UR6][R4.64] ;  /* 0x0000000604068981 */ /* 0x000ea2000c1e1500 */
[----:B------:R-:W-:Y:S01]  /*0590*/  ISETP.GE.U32.AND P1, PT, R0, R9, PT ;  /* 0x000000090000720c */ /* 0x000fe20003f26070 */
[----:B------:R-:W-:Y:S01]  /*05a0*/  BSSY.RECONVERGENT B0, `(.L_x_3) ;  /* 0x00000d2000007945 */ /* 0x000fe20003800200 */
[----:B------:R-:W-:Y:S02]  /*05b0*/  MOV R11, RZ ;  /* 0x000000ff000b7202 */ /* 0x000fe40000000f00 */
[----:B------:R-:W-:Y:S01]  /*05c0*/  MOV R16, RZ ;  /* 0x000000ff00107202 */ /* 0x000fe20000000f00 */
[----:B--2---:R-:W-:-:S08]  /*05d0*/  @!P0 HADD2.F32 R11, -RZ, R6.H0_H0 ;  /* 0x20000006ff0b8230 */ /* 0x004fd00000004100 */
[----:B------:R-:W-:Y:S05]  /*05e0*/  @P1 BRA `(.L_x_4) ;  /* 0x0000000c00341947 */ /* 0x000fea0003800000 */
[----:B------:R-:W-:Y:S01]  /*05f0*/  IADD3 R6, PT, PT, R8, R9, RZ ;  /* 0x0000000908067210 */ /* 0x000fe20007ffe0ff */
[----:B------:R-:W-:Y:S01]  /*0600*/  BSSY.RECONVERGENT B1, `(.L_x_5) ;  /* 0x0000063000017945 */ /* 0x000fe20003800200 */
[----:B------:R-:W-:Y:S02]  /*0610*/  MOV R16, RZ ;  /* 0x000000ff00107202 */ /* 0x000fe40000000f00 */
[C---:B------:R-:W-:Y:S02]  /*0620*/  ISETP.GE.U32.AND P1, PT, R6.reuse, 0x1e0, PT ;  /* 0x000001e00600780c */ /* 0x040fe40003f26070 */
[----:B0-----:R-:W-:Y:S02]  /*0630*/  LEA.HI R12, R6, 0x1, RZ, 0x1b ;  /* 0x00000001060c7811 */ /* 0x001fe400078fd8ff */
[----:B------:R-:W-:Y:S02]  /*0640*/  MOV R13, R0 ;  /* 0x00000000000d7202 */ /* 0x000fe40000000f00 */
[----:B------:R-:W-:-:S04]  /*0650*/  LOP3.LUT R23, R12, 0xf, RZ, 0xc0, !PT ;  /* 0x0000000f0c177812 */ /* 0x000fc800078ec0ff */
[----:B------:R-:W-:-:S03]  /*0660*/  ISETP.NE.AND P2, PT, R23, RZ, PT ;  /* 0x000000ff1700720c */ /* 0x000fc60003f45270 */
[----:B------:R-:W-:Y:S10]  /*0670*/  @!P1 BRA `(.L_x_6) ;  /* 0x00000004006c9947 */ /* 0x000ff40003800000 */
[----:B------:R-:W-:Y:S01]  /*0680*/  LOP3.LUT R15, R12, 0xffffff0, RZ, 0xc0, !PT ;  /* 0x0ffffff00c0f7812 */ /* 0x000fe200078ec0ff */
[----:B------:R-:W-:Y:S01]  /*0690*/  HFMA2 R16, -RZ, RZ, 0, 0 ;  /* 0x00000000ff107431 */ /* 0x000fe200000001ff */
[----:B------:R-:W-:Y:S02]  /*06a0*/  LEA R14, R9, R10, 0x1 ;  /* 0x0000000a090e7211 */ /* 0x000fe400078e08ff */
[----:B------:R-:W-:Y:S02]  /*06b0*/  MOV R13, R0 ;  /* 0x00000000000d7202 */ /* 0x000fe40000000f00 */
[----:B------:R-:W-:-:S07]  /*06c0*/  IADD3 R15, PT, PT, -R15, RZ, RZ ;  /* 0x000000ff0f0f7210 */ /* 0x000fce0007ffe1ff */
.L_x_7:
[----:B------:R-:W-:Y:S01]  /*06d0*/  IMAD.WIDE.U32 R6, R13, 0x2, R2 ;  /* 0x000000020d067825 */ /* 0x000fe200078e0002 */
[----:B------:R-:W0:Y:S04]  /*06e0*/  LDS.U16 R25, [R14+-0x4000] ;  /* 0xffc000000e197984 */ /* 0x000e280000000400 */
[----:B------:R-:W2:Y:S04]  /*06f0*/  LDG.E.U16 R26, desc[UR6][R6.64] ;  /* 0x00000006061a7981 */ /* 0x000ea8000c1e1500 */
[----:B------:R-:W3:Y:S04]  /*0700*/  LDG.E.U16 R24, desc[UR6][R6.64+0x40] ;  /* 0x0000400606187981 */ /* 0x000ee8000c1e1500 */
[----:B------:R-:W4:Y:S04]  /*0710*/  LDG.E.U16 R19, desc[UR6][R6.64+0x80] ;  /* 0x0000800606137981 */ /* 0x000f28000c1e1500 */
[----:B------:R-:W5:Y:S04]  /*0720*/  LDG.E.U16 R21, desc[UR6][R6.64+0xc0] ;  /* 0x0000c00606157981 */ /* 0x000f68000c1e1500 */
[----:B------:R-:W5:Y:S04]  /*0730*/  LDG.E.U16 R20, desc[UR6][R6.64+0x100] ;  /* 0x0001000606147981 */ /* 0x000f68000c1e1500 */
[----:B------:R-:W5:Y:S04]  /*0740*/  LDG.E.U16 R18, desc[UR6][R6.64+0x140] ;  /* 0x0001400606127981 */ /* 0x000f68000c1e1500 */
[----:B------:R-:W5:Y:S04]  /*0750*/  LDG.E.U16 R17, desc[UR6][R6.64+0x180] ;  /* 0x0001800606117981 */ /* 0x000f68000c1e1500 */
[----:B------:R-:W1:Y:S04]  /*0760*/  LDS.U16 R22, [R14+-0x3800] ;  /* 0xffc800000e167984 */ /* 0x000e680000000400 */
[----:B------:R-:W-:Y:S01]  /*0770*/  LDS.U16 R28, [R14+0x800] ;  /* 0x000800000e1c7984 */ /* 0x000fe20000000400 */
[----:B0-----:R-:W-:-:S02]  /*0780*/  HADD2.F32 R25, -RZ, R25.H0_H0 ;  /* 0x20000019ff197230 */ /* 0x001fc40000004100 */
[----:B-1----:R-:W-:Y:S02]  /*0790*/  HADD2.F32 R27, -RZ, R22.H0_H0 ;  /* 0x20000016ff1b7230 */ /* 0x002fe40000004100 */
[----:B------:R-:W-:Y:S01]  /*07a0*/  LDS.U16 R22, [R14+-0x2800] ;  /* 0xffd800000e167984 */ /* 0x000fe20000000400 */
[----:B--2---:R-:W-:-:S05]  /*07b0*/  HADD2.F32 R26, -RZ, R26.H0_H0 ;  /* 0x2000001aff1a7230 */ /* 0x004fca0000004100 */
[----:B------:R-:W-:Y:S02]  /*07c0*/  FFMA R26, R25, R26, R16 ;  /* 0x0000001a191a7223 */ /* 0x000fe40000000010 */
[----:B------:R-:W0:Y:S04]  /*07d0*/  LDS.U16 R25, [R14+-0x3000] ;  /* 0xffd000000e197984 */ /* 0x000e280000000400 */
[----:B------:R-:W2:Y:S01]  /*07e0*/  LDG.E.U16 R16, desc[UR6][R6.64+0x1c0] ;  /* 0x0001c00606107981 */ /* 0x000ea2000c1e1500 */
[----:B---3--:R-:W-:Y:S02]  /*07f0*/  HADD2.F32 R24, -RZ, R24.H0_H0 ;  /* 0x20000018ff187230 */ /* 0x008fe40000004100 */
[----:B----4-:R-:W-:-:S03]  /*0800*/  HADD2.F32 R19, -RZ, R19.H0_H0 ;  /* 0x20000013ff137230 */ /* 0x010fc60000004100 */
[----:B------:R-:W-:Y:S02]  /*0810*/  FFMA R24, R27, R24, R26 ;  /* 0x000000181b187223 */ /* 0x000fe4000000001a */
[----:B------:R-:W1:Y:S01]  /*0820*/  LDS.U16 R26, [R14+-0x2000] ;  /* 0xffe000000e1a7984 */ /* 0x000e620000000400 */
[----:B-----5:R-:W-:Y:S02]  /*0830*/  HADD2.F32 R21, -RZ, R21.H0_H0 ;  /* 0x20000015ff157230 */ /* 0x020fe40000004100 */
[----:B------:R-:W-:Y:S01]  /*0840*/  HADD2.F32 R20, -RZ, R20.H0_H0 ;  /* 0x20000014ff147230 */ /* 0x000fe20000004100 */
[----:B------:R-:W-:Y:S01]  /*0850*/  LDS.U16 R27, [R14+-0x800] ;  /* 0xfff800000e1b7984 */ /* 0x000fe20000000400 */
[----:B0-----:R-:W-:-:S05]  /*0860*/  HADD2.F32 R25, -RZ, R25.H0_H0 ;  /* 0x20000019ff197230 */ /* 0x001fca0000004100 */
[----:B------:R-:W-:Y:S02]  /*0870*/  FFMA R24, R25, R19, R24 ;  /* 0x0000001319187223 */ /* 0x000fe40000000018 */
[----:B------:R-:W3:Y:S01]  /*0880*/  LDG.E.U16 R19, desc[UR6][R6.64+0x200] ;  /* 0x0002000606137981 */ /* 0x000ee2000c1e1500 */
[----:B------:R-:W-:Y:S02]  /*0890*/  HADD2.F32 R25, -RZ, R22.H0_H0 ;  /* 0x20000016ff197230 */ /* 0x000fe40000004100 */
[----:B-1----:R-:W-:-:S03]  /*08a0*/  HADD2.F32 R26, -RZ, R26.H0_H0 ;  /* 0x2000001aff1a7230 */ /* 0x002fc60000004100 */
[----:B------:R-:W-:Y:S02]  /*08b0*/  FFMA R25, R25, R21, R24 ;  /* 0x0000001519197223 */ /* 0x000fe40000000018 */
[----:B------:R-:W0:Y:S04]  /*08c0*/  LDS.U16 R21, [R14+-0x1800] ;  /* 0xffe800000e157984 */ /* 0x000e280000000400 */
[----:B------:R-:W4:Y:S01]  /*08d0*/  LDG.E.U16 R24, desc[UR6][R6.64+0x240] ;  /* 0x0002400606187981 */ /* 0x000f22000c1e1500 */
[----:B------:R-:W-:-:S03]  /*08e0*/  FFMA R25, R26, R20, R25 ;  /* 0x000000141a197223 */ /* 0x000fc60000000019 */
[----:B------:R-:W1:Y:S04]  /*08f0*/  LDS.U16 R26, [R14+-0x1000] ;  /* 0xfff000000e1a7984 */ /* 0x000e680000000400 */
[----:B------:R-:W5:Y:S01]  /*0900*/  LDG.E.U16 R20, desc[UR6][R6.64+0x280] ;  /* 0x0002800606147981 */ /* 0x000f62000c1e1500 */
[----:B------:R-:W-:Y:S02]  /*0910*/  HADD2.F32 R18, -RZ, R18.H0_H0 ;  /* 0x20000012ff127230 */ /* 0x000fe40000004100 */
[----:B------:R-:W-:Y:S02]  /*0920*/  HADD2.F32 R17, -RZ, R17.H0_H0 ;  /* 0x20000011ff117230 */ /* 0x000fe40000004100 */
[----:B0-----:R-:W-:Y:S02]  /*0930*/  HADD2.F32 R22, -RZ, R21.H0_H0 ;  /* 0x20000015ff167230 */ /* 0x001fe40000004100 */
[----:B------:R-:W5:Y:S03]  /*0940*/  LDG.E.U16 R21, desc[UR6][R6.64+0x340] ;  /* 0x0003400606157981 */ /* 0x000f66000c1e1500 */
[----:B------:R-:W-:-:S02]  /*0950*/  FFMA R25, R22, R18, R25 ;  /* 0x0000001216197223 */ /* 0x000fc40000000019 */
[----:B------:R-:W5:Y:S01]  /*0960*/  LDG.E.U16 R18, desc[UR6][R6.64+0x2c0] ;  /* 0x0002c00606127981 */ /* 0x000f62000c1e1500 */
[----:B-1----:R-:W-:-:S03]  /*0970*/  HADD2.F32 R26, -RZ, R26.H0_H0 ;  /* 0x2000001aff1a7230 */ /* 0x002fc60000004100 */
[----:B------:R-:W5:Y:S02]  /*0980*/  LDG.E.U16 R22, desc[UR6][R6.64+0x300] ;  /* 0x0003000606167981 */ /* 0x000f64000c1e1500 */
[----:B------:R-:W-:Y:S02]  /*0990*/  FFMA R26, R26, R17, R25 ;  /* 0x000000111a1a7223 */ /* 0x000fe40000000019 */
[----:B------:R-:W5:Y:S04]  /*09a0*/  LDG.E.U16 R17, desc[UR6][R6.64+0x380] ;  /* 0x0003800606117981 */ /* 0x000f68000c1e1500 */
[----:B------:R0:W5:Y:S01]  /*09b0*/  LDG.E.U16 R25, desc[UR6][R6.64+0x3c0] ;  /* 0x0003c00606197981 */ /* 0x000162000c1e1500 */
[----:B------:R-:W-:Y:S02]  /*09c0*/  HADD2.F32 R27, -RZ, R27.H0_H0 ;  /* 0x2000001bff1b7230 */ /* 0x000fe40000004100 */
[----:B0-----:R-:W-:Y:S01]  /*09d0*/  HADD2.F32 R7, -RZ, R28.H0_H0 ;  /* 0x2000001cff077230 */ /* 0x001fe20000004100 */
[----:B------:R-:W-:Y:S01]  /*09e0*/  LDS.U16 R6, [R14+0x1800] ;  /* 0x001800000e067984 */ /* 0x000fe20000000400 */
[----:B------:R-:W-:-:S04]  /*09f0*/  IADD3 R15, PT, PT, R15, 0x10, RZ ;  /* 0x000000100f0f7810 */ /* 0x000fc80007ffe0ff */
[----:B------:R-:W-:Y:S02]  /*0a00*/  ISETP.NE.AND P1, PT, R15, RZ, PT ;  /* 0x000000ff0f00720c */ /* 0x000fe40003f25270 */
[----:B------:R-:W-:Y:S01]  /*0a10*/  IADD3 R13, PT, PT, R13, 0x200, RZ ;  /* 0x000002000d0d7810 */ /* 0x000fe20007ffe0ff */
[----:B--2---:R-:W-:-:S05]  /*0a20*/  HADD2.F32 R16, -RZ, R16.H0_H0 ;  /* 0x20000010ff107230 */ /* 0x004fca0000004100 */
[----:B------:R-:W-:Y:S02]  /*0a30*/  FFMA R16, R27, R16, R26 ;  /* 0x000000101b107223 */ /* 0x000fe4000000001a */
[----:B------:R-:W0:Y:S01]  /*0a40*/  LDS.U16 R26, [R14] ;  /* 0x000000000e1a7984 */ /* 0x000e220000000400 */
[----:B---3--:R-:W-:Y:S02]  /*0a50*/  HADD2.F32 R19, -RZ, R19.H0_H0 ;  /* 0x20000013ff137230 */ /* 0x008fe40000004100 */
[----:B0-----:R-:W-:-:S05]  /*0a60*/  HADD2.F32 R27, -RZ, R26.H0_H0 ;  /* 0x2000001aff1b7230 */ /* 0x001fca0000004100 */
[----:B------:R-:W-:Y:S02]  /*0a70*/  FFMA R16, R27, R19, R16 ;  /* 0x000000131b107223 */ /* 0x000fe40000000010 */
[----:B------:R-:W0:Y:S01]  /*0a80*/  LDS.U16 R19, [R14+0x1000] ;  /* 0x001000000e137984 */ /* 0x000e220000000400 */
[----:B----4-:R-:W-:-:S05]  /*0a90*/  HADD2.F32 R24, -RZ, R24.H0_H0 ;  /* 0x20000018ff187230 */ /* 0x010fca0000004100 */
[----:B------:R-:W-:Y:S02]  /*0aa0*/  FFMA R24, R7, R24, R16 ;  /* 0x0000001807187223 */ /* 0x000fe40000000010 */
[----:B------:R-:W1:Y:S01]  /*0ab0*/  LDS.U16 R7, [R14+0x2000] ;  /* 0x002000000e077984 */ /* 0x000e620000000400 */
[----:B-----5:R-:W-:-:S03]  /*0ac0*/  HADD2.F32 R20, -RZ, R20.H0_H0 ;  /* 0x20000014ff147230 */ /* 0x020fc60000004100 */
[----:B------:R-:W2:Y:S01]  /*0ad0*/  LDS.U16 R16, [R14+0x2800] ;  /* 0x002800000e107984 */ /* 0x000ea20000000400 */
[----:B0-----:R-:W-:-:S05]  /*0ae0*/  HADD2.F32 R19, -RZ, R19.H0_H0 ;  /* 0x20000013ff137230 */ /* 0x001fca0000004100 */
[----:B------:R-:W-:Y:S02]  /*0af0*/  FFMA R24, R19, R20, R24 ;  /* 0x0000001413187223 */ /* 0x000fe40000000018 */
[----:B------:R-:W0:Y:S04]  /*0b00*/  LDS.U16 R19, [R14+0x3000] ;  /* 0x003000000e137984 */ /* 0x000e280000000400 */
[----:B------:R3:W4:Y:S01]  /*0b10*/  LDS.U16 R20, [R14+0x3800] ;  /* 0x003800000e147984 */ /* 0x0007220000000400 */
[----:B------:R-:W-:Y:S02]  /*0b20*/  HADD2.F32 R27, -RZ, R6.H0_H0 ;  /* 0x20000006ff1b7230 */ /* 0x000fe40000004100 */
[----:B------:R-:W-:Y:S02]  /*0b30*/  HADD2.F32 R18, -RZ, R18.H0_H0 ;  /* 0x20000012ff127230 */ /* 0x000fe40000004100 */
[----:B-1----:R-:W-:-:S02]  /*0b40*/  HADD2.F32 R7, -RZ, R7.H0_H0 ;  /* 0x20000007ff077230 */ /* 0x002fc40000004100 */
[----:B------:R-:W-:Y:S02]  /*0b50*/  HADD2.F32 R22, -RZ, R22.H0_H0 ;  /* 0x20000016ff167230 */ /* 0x000fe40000004100 */
[----:B------:R-:W-:Y:S01]  /*0b60*/  FFMA R18, R27, R18, R24 ;  /* 0x000000121b127223 */ /* 0x000fe20000000018 */
[----:B--2---:R-:W-:Y:S02]  /*0b70*/  HADD2.F32 R16, -RZ, R16.H0_H0 ;  /* 0x20000010ff107230 */ /* 0x004fe40000004100 */
[----:B------:R-:W-:Y:S02]  /*0b80*/  HADD2.F32 R21, -RZ, R21.H0_H0 ;  /* 0x20000015ff157230 */ /* 0x000fe40000004100 */
[----:B------:R-:W-:Y:S01]  /*0b90*/  FFMA R7, R7, R22, R18 ;  /* 0x0000001607077223 */ /* 0x000fe20000000012 */
[----:B------:R-:W-:-:S03]  /*0ba0*/  HADD2.F32 R17, -RZ, R17.H0_H0 ;  /* 0x20000011ff117230 */ /* 0x000fc60000004100 */
[----:B------:R-:W-:Y:S01]  /*0bb0*/  FFMA R7, R16, R21, R7 ;  /* 0x0000001510077223 */ /* 0x000fe20000000007 */
[----:B------:R-:W-:Y:S01]  /*0bc0*/  HADD2.F32 R25, -RZ, R25.H0_H0 ;  /* 0x20000019ff197230 */ /* 0x000fe20000004100 */
[----:B---3--:R-:W-:Y:S01]  /*0bd0*/  IADD3 R14, PT, PT, R14, 0x8000, RZ ;  /* 0x000080000e0e7810 */ /* 0x008fe20007ffe0ff */
[----:B0-----:R-:W-:Y:S02]  /*0be0*/  HADD2.F32 R6, -RZ, R19.H0_H0 ;  /* 0x20000013ff067230 */ /* 0x001fe40000004100 */
[----:B----4-:R-:W-:-:S03]  /*0bf0*/  HADD2.F32 R19, -RZ, R20.H0_H0 ;  /* 0x20000014ff137230 */ /* 0x010fc60000004100 */
[----:B------:R-:W-:-:S04]  /*0c00*/  FFMA R6, R6, R17, R7 ;  /* 0x0000001106067223 */ /* 0x000fc80000000007 */
[----:B------:R-:W-:Y:S01]  /*0c10*/  FFMA R16, R19, R25, R6 ;  /* 0x0000001913107223 */ /* 0x000fe20000000006 */
[----:B------:R-:W-:Y:S06]  /*0c20*/  @P1 BRA `(.L_x_7) ;  /* 0xfffffff800a81947 */ /* 0x000fec000383ffff */
.L_x_6:
[----:B------:R-:W-:Y:S05]  /*0c30*/  BSYNC.RECONVERGENT B1 ;  /* 0x0000000000017941 */ /* 0x000fea0003800200 */
.L_x_5:
[----:B------:R-:W-:Y:S01]  /*0c40*/  LOP3.LUT R25, R12, 0x7, RZ, 0xc0, !PT ;  /* 0x000000070c197812 */ /* 0x000fe200078ec0ff */
[----:B------:R-:W-:Y:S06]  /*0c50*/  @!P2 BRA `(.L_x_4) ;  /* 0x000000040098a947 */ /* 0x000fec0003800000 */
[----:B------:R-:W-:Y:S01]  /*0c60*/  ISETP.GE.U32.AND P1, PT, R23, 0x8, PT ;  /* 0x000000081700780c */ /* 0x000fe20003f26070 */
[----:B------:R-:W-:Y:S01]  /*0c70*/  BSSY.RECONVERGENT B1, `(.L_x_8) ;  /* 0x000002f000017945 */ /* 0x000fe20003800200 */
[----:B------:R-:W-:-:S11]  /*0c80*/  ISETP.NE.AND P2, PT, R25, RZ, PT ;  /* 0x000000ff1900720c */ /* 0x000fd60003f45270 */
[----:B------:R-:W-:Y:S05]  /*0c90*/  @!P1 BRA `(.L_x_9) ;  /* 0x0000000000b09947 */ /* 0x000fea0003800000 */
[----:B------:R-:W-:-:S05]  /*0ca0*/  IMAD.WIDE.U32 R6, R13, 0x2, R2 ;  /* 0x000000020d067825 */ /* 0x000fca00078e0002 */
[----:B------:R-:W2:Y:S04]  /*0cb0*/  LDG.E.U16 R21, desc[UR6][R6.64] ;  /* 0x0000000606157981 */ /* 0x000ea8000c1e1500 */
[----:B------:R-:W3:Y:S04]  /*0cc0*/  LDG.E.U16 R22, desc[UR6][R6.64+0x40] ;  /* 0x0000400606167981 */ /* 0x000ee8000c1e1500 */
[----:B------:R-:W4:Y:S04]  /*0cd0*/  LDG.E.U16 R19, desc[UR6][R6.64+0x80] ;  /* 0x0000800606137981 */ /* 0x000f28000c1e1500 */
[----:B------:R-:W5:Y:S04]  /*0ce0*/  LDG.E.U16 R17, desc[UR6][R6.64+0xc0] ;  /* 0x0000c00606117981 */ /* 0x000f68000c1e1500 */
[----:B------:R-:W5:Y:S04]  /*0cf0*/  LDG.E.U16 R18, desc[UR6][R6.64+0x100] ;  /* 0x0001000606127981 */ /* 0x000f68000c1e1500 */
[----:B------:R-:W5:Y:S04]  /*0d00*/  LDG.E.U16 R15, desc[UR6][R6.64+0x140] ;  /* 0x00014006060f7981 */ /* 0x000f68000c1e1500 */
[----:B------:R-:W5:Y:S04]  /*0d10*/  LDG.E.U16 R14, desc[UR6][R6.64+0x180] ;  /* 0x00018006060e7981 */ /* 0x000f68000c1e1500 */
[----:B------:R0:W5:Y:S01]  /*0d20*/  LDG.E.U16 R20, desc[UR6][R6.64+0x1c0] ;  /* 0x0001c00606147981 */ /* 0x000162000c1e1500 */
[----:B------:R-:W-:-:S02]  /*0d30*/  LEA R23, R13, R9, 0x5 ;  /* 0x000000090d177211 */ /* 0x000fc400078e28ff */
[----:B------:R-:W-:Y:S02]  /*0d40*/  IADD3 R13, PT, PT, R13, 0x100, RZ ;  /* 0x000001000d0d7810 */ /* 0x000fe40007ffe0ff */
[----:B------:R-:W-:-:S05]  /*0d50*/  LEA R23, R23, UR4, 0x1 ;  /* 0x0000000417177c11 */ /* 0x000fca000f8e08ff */
[----:B------:R-:W1:Y:S04]  /*0d60*/  LDS.U16 R26, [R23] ;  /* 0x00000000171a7984 */ /* 0x000e680000000400 */
[----:B------:R-:W1:Y:S04]  /*0d70*/  LDS.U16 R24, [R23+0x800] ;  /* 0x0008000017187984 */ /* 0x000e680000000400 */
[----:B0-----:R-:W-:Y:S04]  /*0d80*/  LDS.U16 R6, [R23+0x2000] ;  /* 0x0020000017067984 */ /* 0x001fe80000000400 */
[----:B------:R-:W0:Y:S01]  /*0d90*/  LDS.U16 R7, [R23+0x3000] ;  /* 0x0030000017077984 */ /* 0x000e220000000400 */
[----:B-1----:R-:W-:-:S02]  /*0da0*/  HADD2.F32 R27, -RZ, R26.H0_H0 ;  /* 0x2000001aff1b7230 */ /* 0x002fc40000004100 */
[----:B------:R-:W-:Y:S02]  /*0db0*/  HADD2.F32 R24, -RZ, R24.H0_H0 ;  /* 0x20000018ff187230 */ /* 0x000fe40000004100 */
[----:B0-----:R-:W-:Y:S02]  /*0dc0*/  HADD2.F32 R7, -RZ, R7.H0_H0 ;  /* 0x20000007ff077230 */ /* 0x001fe40000004100 */
[----:B--2---:R-:W-:Y:S02]  /*0dd0*/  HADD2.F32 R28, -RZ, R21.H0_H0 ;  /* 0x20000015ff1c7230 */ /* 0x004fe40000004100 */
[----:B------:R-:W0:Y:S01]  /*0de0*/  LDS.U16 R21, [R23+0x1000] ;  /* 0x0010000017157984 */ /* 0x000e220000000400 */
[----:B---3--:R-:W-:Y:S02]  /*0df0*/  HADD2.F32 R22, -RZ, R22.H0_H0 ;  /* 0x20000016ff167230 */ /* 0x008fe40000004100 */
[----:B------:R-:W-:Y:S02]  /*0e00*/  FFMA R27, R27, R28, R16 ;  /* 0x0000001c1b1b7223 */ /* 0x000fe40000000010 */
[----:B------:R-:W1:Y:S01]  /*0e10*/  LDS.U16 R16, [R23+0x1800] ;  /* 0x0018000017107984 */ /* 0x000e620000000400 */
[----:B----4-:R-:W-:-:S02]  /*0e20*/  HADD2.F32 R19, -RZ, R19.H0_H0 ;  /* 0x20000013ff137230 */ /* 0x010fc40000004100 */
[----:B------:R-:W-:Y:S02]  /*0e30*/  FFMA R27, R24, R22, R27 ;  /* 0x00000016181b7223 */ /* 0x000fe4000000001b */
[----:B------:R-:W2:Y:S01]  /*0e40*/  LDS.U16 R22, [R23+0x2800] ;  /* 0x0028000017167984 */ /* 0x000ea20000000400 */
[----:B-----5:R-:W-:-:S03]  /*0e50*/  HADD2.F32 R17, -RZ, R17.H0_H0 ;  /* 0x20000011ff117230 */ /* 0x020fc60000004100 */
[----:B------:R-:W3:Y:S01]  /*0e60*/  LDS.U16 R24, [R23+0x3800] ;  /* 0x0038000017187984 */ /* 0x000ee20000000400 */
[----:B------:R-:W-:Y:S02]  /*0e70*/  HADD2.F32 R18, -RZ, R18.H0_H0 ;  /* 0x20000012ff127230 */ /* 0x000fe40000004100 */
[----:B------:R-:W-:Y:S02]  /*0e80*/  HADD2.F32 R14, -RZ, R14.H0_H0 ;  /* 0x2000000eff0e7230 */ /* 0x000fe40000004100 */
[----:B------:R-:W-:Y:S02]  /*0e90*/  HADD2.F32 R20, -RZ, R20.H0_H0 ;  /* 0x20000014ff147230 */ /* 0x000fe40000004100 */
[----:B0-----:R-:W-:Y:S02]  /*0ea0*/  HADD2.F32 R26, -RZ, R21.H0_H0 ;  /* 0x20000015ff1a7230 */ /* 0x001fe40000004100 */
[----:B------:R-:W-:Y:S02]  /*0eb0*/  HADD2.F32 R21, -RZ, R6.H0_H0 ;  /* 0x20000006ff157230 */ /* 0x000fe40000004100 */
[----:B------:R-:W-:-:S02]  /*0ec0*/  HADD2.F32 R6, -RZ, R15.H0_H0 ;  /* 0x2000000fff067230 */ /* 0x000fc40000004100 */
[----:B------:R-:W-:Y:S01]  /*0ed0*/  FFMA R19, R26, R19, R27 ;  /* 0x000000131a137223 */ /* 0x000fe2000000001b */
[----:B-1----:R-:W-:Y:S02]  /*0ee0*/  HADD2.F32 R16, -RZ, R16.H0_H0 ;  /* 0x20000010ff107230 */ /* 0x002fe40000004100 */
[----:B--2---:R-:W-:-:S03]  /*0ef0*/  HADD2.F32 R15, -RZ, R22.H0_H0 ;  /* 0x20000016ff0f7230 */ /* 0x004fc60000004100 */
[----:B------:R-:W-:-:S04]  /*0f00*/  FFMA R16, R16, R17, R19 ;  /* 0x0000001110107223 */ /* 0x000fc80000000013 */
[----:B------:R-:W-:-:S04]  /*0f10*/  FFMA R16, R21, R18, R16 ;  /* 0x0000001215107223 */ /* 0x000fc80000000010 */
[----:B------:R-:W-:Y:S01]  /*0f20*/  FFMA R6, R15, R6, R16 ;  /* 0x000000060f067223 */ /* 0x000fe20000000010 */
[----:B---3--:R-:W-:-:S03]  /*0f30*/  HADD2.F32 R15, -RZ, R24.H0_H0 ;  /* 0x20000018ff0f7230 */ /* 0x008fc60000004100 */
[----:B------:R-:W-:-:S04]  /*0f40*/  FFMA R6, R7, R14, R6 ;  /* 0x0000000e07067223 */ /* 0x000fc80000000006 */
[----:B------:R-:W-:-:S07]  /*0f50*/  FFMA R16, R15, R20, R6 ;  /* 0x000000140f107223 */ /* 0x000fce0000000006 */
.L_x_9:
[----:B------:R-:W-:Y:S05]  /*0f60*/  BSYNC.RECONVERGENT B1 ;  /* 0x0000000000017941 */ /* 0x000fea0003800200 */
.L_x_8:
[----:B------:R-:W-:Y:S05]  /*0f70*/  @!P2 BRA `(.L_x_4) ;  /* 0x0000000000d0a947 */ /* 0x000fea0003800000 */
[----:B------:R-:W-:Y:S01]  /*0f80*/  ISETP.GE.U32.AND P1, PT, R25, 0x4, PT ;  /* 0x000000041900780c */ /* 0x000fe20003f26070 */
[----:B------:R-:W-:Y:S01]  /*0f90*/  BSSY.RECONVERGENT B1, `(.L_x_10) ;  /* 0x000001c000017945 */ /* 0x000fe20003800200 */
[----:B------:R-:W-:-:S04]  /*0fa0*/  LOP3.LUT R12, R12, 0x3, RZ, 0xc0, !PT ;  /* 0x000000030c0c7812 */ /* 0x000fc800078ec0ff */
[----:B------:R-:W-:-:S07]  /*0fb0*/  ISETP.NE.AND P2, PT, R12, RZ, PT ;  /* 0x000000ff0c00720c */ /* 0x000fce0003f45270 */
[----:B------:R-:W-:Y:S06]  /*0fc0*/  @!P1 BRA `(.L_x_11) ;  /* 0x0000000000609947 */ /* 0x000fec0003800000 */
[----:B------:R-:W-:-:S05]  /*0fd0*/  IMAD.WIDE.U32 R14, R13, 0x2, R2 ;  /* 0x000000020d0e7825 */ /* 0x000fca00078e0002 */
[----:B------:R-:W2:Y:S04]  /*0fe0*/  LDG.E.U16 R18, desc[UR6][R14.64] ;  /* 0x000000060e127981 */ /* 0x000ea8000c1e1500 */
[----:B------:R-:W3:Y:S04]  /*0ff0*/  LDG.E.U16 R20, desc[UR6][R14.64+0x40] ;  /* 0x000040060e147981 */ /* 0x000ee8000c1e1500 */
[----:B------:R-:W4:Y:S04]  /*1000*/  LDG.E.U16 R23, desc[UR6][R14.64+0x80] ;  /* 0x000080060e177981 */ /* 0x000f28000c1e1500 */
[----:B------:R-:W5:Y:S01]  /*1010*/  LDG.E.U16 R6, desc[UR6][R14.64+0xc0] ;  /* 0x0000c0060e067981 */ /* 0x000f62000c1e1500 */
[----:B------:R-:W-:-:S02]  /*1020*/  LEA R7, R13, R9, 0x5 ;  /* 0x000000090d077211 */ /* 0x000fc400078e28ff */
[----:B------:R-:W-:Y:S02]  /*1030*/  IADD3 R13, PT, PT, R13, 0x80, RZ ;  /* 0x000000800d0d7810 */ /* 0x000fe40007ffe0ff */
[----:B------:R-:W-:-:S05]  /*1040*/  LEA R7, R7, UR4, 0x1 ;  /* 0x0000000407077c11 */ /* 0x000fca000f8e08ff */
[----:B------:R-:W0:Y:S04]  /*1050*/  LDS.U16 R17, [R7] ;  /* 0x0000000007117984 */ /* 0x000e280000000400 */
[----:B------:R-:W-:Y:S04]  /*1060*/  LDS.U16 R19, [R7+0x800] ;  /* 0x0008000007137984 */ /* 0x000fe80000000400 */
[----:B------:R-:W1:Y:S04]  /*1070*/  LDS.U16 R22, [R7+0x1000] ;  /* 0x0010000007167984 */ /* 0x000e680000000400 */
[----:B------:R-:W1:Y:S01]  /*1080*/  LDS.U16 R24, [R7+0x1800] ;  /* 0x0018000007187984 */ /* 0x000e620000000400 */
[----:B0-----:R-:W-:-:S02]  /*1090*/  HADD2.F32 R17, -RZ, R17.H0_H0 ;  /* 0x20000011ff117230 */ /* 0x001fc40000004100 */
[----:B-1----:R-:W-:Y:S02]  /*10a0*/  HADD2.F32 R22, -RZ, R22.H0_H0 ;  /* 0x20000016ff167230 */ /* 0x002fe40000004100 */
[----:B------:R-:W-:Y:S02]  /*10b0*/  HADD2.F32 R24, -RZ, R24.H0_H0 ;  /* 0x20000018ff187230 */ /* 0x000fe40000004100 */
[----:B--2---:R-:W-:Y:S02]  /*10c0*/  HADD2.F32 R18, -RZ, R18.H0_H0 ;  /* 0x20000012ff127230 */ /* 0x004fe40000004100 */
[----:B---3--:R-:W-:-:S03]  /*10d0*/  HADD2.F32 R21, -RZ, R20.H0_H0 ;  /* 0x20000014ff157230 */ /* 0x008fc60000004100 */
[----:B------:R-:W-:Y:S01]  /*10e0*/  FFMA R17, R17, R18, R16 ;  /* 0x0000001211117223 */ /* 0x000fe20000000010 */
[----:B------:R-:W-:Y:S02]  /*10f0*/  HADD2.F32 R20, -RZ, R19.H0_H0 ;  /* 0x20000013ff147230 */ /* 0x000fe40000004100 */
[----:B----4-:R-:W-:-:S03]  /*1100*/  HADD2.F32 R23, -RZ, R23.H0_H0 ;  /* 0x20000017ff177230 */ /* 0x010fc60000004100 */
[----:B------:R-:W-:Y:S01]  /*1110*/  FFMA R17, R20, R21, R17 ;  /* 0x0000001514117223 */ /* 0x000fe20000000011 */
[----:B-----5:R-:W-:-:S03]  /*1120*/  HADD2.F32 R6, -RZ, R6.H0_H0 ;  /* 0x20000006ff067230 */ /* 0x020fc60000004100 */
[----:B------:R-:W-:-:S04]  /*1130*/  FFMA R17, R22, R23, R17 ;  /* 0x0000001716117223 */ /* 0x000fc80000000011 */
[----:B------:R-:W-:-:S07]  /*1140*/  FFMA R16, R24, R6, R17 ;  /* 0x0000000618107223 */ /* 0x000fce0000000011 */
.L_x_11:
[----:B------:R-:W-:Y:S05]  /*1150*/  BSYNC.RECONVERGENT B1 ;  /* 0x0000000000017941 */ /* 0x000fea0003800200 */
.L_x_10:
[----:B------:R-:W-:Y:S05]  /*1160*/  @!P2 BRA `(.L_x_4) ;  /* 0x000000000054a947 */ /* 0x000fea0003800000 */
[----:B------:R-:W-:-:S05]  /*1170*/  IMAD.WIDE.U32 R6, R13, 0x2, R2 ;  /* 0x000000020d067825 */ /* 0x000fca00078e0002 */
[----:B------:R-:W2:Y:S01]  /*1180*/  LDG.E.U16 R14, desc[UR6][R6.64] ;  /* 0x00000006060e7981 */ /* 0x000ea2000c1e1500 */
[----:B------:R-:W-:Y:S02]  /*1190*/  LEA R13, R13, R9, 0x5 ;  /* 0x000000090d0d7211 */ /* 0x000fe400078e28ff */
[----:B------:R-:W-:Y:S02]  /*11a0*/  ISETP.NE.AND P1, PT, R12, 0x1, PT ;  /* 0x000000010c00780c */ /* 0x000fe40003f25270 */
[----:B------:R-:W-:-:S05]  /*11b0*/  LEA R18, R13, UR4, 0x1 ;  /* 0x000000040d127c11 */ /* 0x000fca000f8e08ff */
[----:B------:R-:W0:Y:S02]  /*11c0*/  LDS.U16 R13, [R18] ;  /* 0x00000000120d7984 */ /* 0x000e240000000400 */
[----:B0-----:R-:W-:Y:S02]  /*11d0*/  HADD2.F32 R13, -RZ, R13.H0_H0 ;  /* 0x2000000dff0d7230 */ /* 0x001fe40000004100 */
[----:B--2---:R-:W-:-:S05]  /*11e0*/  HADD2.F32 R14, -RZ, R14.H0_H0 ;  /* 0x2000000eff0e7230 */ /* 0x004fca0000004100 */
[----:B------:R-:W-:Y:S01]  /*11f0*/  FFMA R16, R13, R14, R16 ;  /* 0x0000000e0d107223 */ /* 0x000fe20000000010 */
[----:B------:R-:W-:Y:S06]  /*1200*/  @!P1 BRA `(.L_x_4) ;  /* 0x00000000002c9947 */ /* 0x000fec0003800000 */
[----:B------:R-:W-:Y:S01]  /*1210*/  ISETP.NE.AND P1, PT, R12, 0x2, PT ;  /* 0x000000020c00780c */ /* 0x000fe20003f25270 */
[----:B------:R-:W2:Y:S04]  /*1220*/  LDG.E.U16 R14, desc[UR6][R6.64+0x40] ;  /* 0x00004006060e7981 */ /* 0x000ea8000c1e1500 */
[----:B------:R-:W0:Y:S08]  /*1230*/  LDS.U16 R12, [R18+0x800] ;  /* 0x00080000120c7984 */ /* 0x000e300000000400 */
[----:B------:R-:W3:Y:S04]  /*1240*/  @P1 LDG.E.U16 R17, desc[UR6][R6.64+0x80] ;  /* 0x0000800606111981 */ /* 0x000ee8000c1e1500 */
[----:B------:R-:W1:Y:S01]  /*1250*/  @P1 LDS.U16 R15, [R18+0x1000] ;  /* 0x00100000120f1984 */ /* 0x000e620000000400 */
[----:B0-----:R-:W-:-:S02]  /*1260*/  HADD2.F32 R13, -RZ, R12.H0_H0 ;  /* 0x2000000cff0d7230 */ /* 0x001fc40000004100 */
[----:B-1----:R-:W-:Y:S02]  /*1270*/  @P1 HADD2.F32 R15, -RZ, R15.H0_H0 ;  /* 0x2000000fff0f1230 */ /* 0x002fe40000004100 */
[----:B--2---:R-:W-:-:S05]  /*1280*/  HADD2.F32 R14, -RZ, R14.H0_H0 ;  /* 0x2000000eff0e7230 */ /* 0x004fca0000004100 */
[----:B------:R-:W-:Y:S01]  /*1290*/  FFMA R16, R13, R14, R16 ;  /* 0x0000000e0d107223 */ /* 0x000fe20000000010 */
[----:B---3--:R-:W-:-:S05]  /*12a0*/  @P1 HADD2.F32 R17, -RZ, R17.H0_H0 ;  /* 0x20000011ff111230 */ /* 0x008fca0000004100 */
[----:B------:R-:W-:-:S07]  /*12b0*/  @P1 FFMA R16, R15, R17, R16 ;  /* 0x000000110f101223 */ /* 0x000fce0000000010 */
.L_x_4:
[----:B------:R-:W-:Y:S05]  /*12c0*/  BSYNC.RECONVERGENT B0 ;  /* 0x0000000000007941 */ /* 0x000fea0003800200 */
.L_x_3:
[----:B------:R-:W1:Y:S01]  /*12d0*/  SHFL.DOWN PT, R7, R16, 0x10, 0x1f ;  /* 0x0a001f0010077f89 */ /* 0x000e6200000e0000 */
[----:B------:R-:W2:Y:S01]  /*12e0*/  LDCU UR5, c[0x0][0x398] ;  /* 0x00007300ff0577ac */ /* 0x000ea20008000800 */
[----:B------:R-:W-:Y:S01]  /*12f0*/  IADD3 R9, PT, PT, R9, 0x1, RZ ;  /* 0x0000000109097810 */ /* 0x000fe20007ffe0ff */
[----:B-1----:R-:W-:-:S05]  /*1300*/  FADD R7, R7, R16 ;  /* 0x0000001007077221 */ /* 0x002fca0000000000 */
[----:B------:R-:W1:Y:S02]  /*1310*/  SHFL.DOWN PT, R6, R7, 0x8, 0x1f ;  /* 0x09001f0007067f89 */ /* 0x000e6400000e0000 */
[----:B-1----:R-:W-:-:S05]  /*1320*/  FADD R6, R7, R6 ;  /* 0x0000000607067221 */ /* 0x002fca0000000000 */
[----:B------:R-:W1:Y:S02]  /*1330*/  SHFL.DOWN PT, R13, R6, 0x4, 0x1f ;  /* 0x08801f00060d7f89 */ /* 0x000e6400000e0000 */
[----:B-1----:R-:W-:-:S05]  /*1340*/  FADD R13, R6, R13 ;  /* 0x0000000d060d7221 */ /* 0x002fca0000000000 */
[----:B0-----:R-:W0:Y:S02]  /*1350*/  SHFL.DOWN PT, R12, R13, 0x2, 0x1f ;  /* 0x08401f000d0c7f89 */ /* 0x001e2400000e0000 */
[----:B0-----:R-:W-:-:S05]  /*1360*/  FADD R12, R13, R12 ;  /* 0x0000000c0d0c7221 */ /* 0x001fca0000000000 */
[----:B------:R-:W0:Y:S02]  /*1370*/  SHFL.DOWN PT, R15, R12, 0x1, 0x1f ;  /* 0x08201f000c0f7f89 */ /* 0x000e2400000e0000 */
[----:B0-----:R-:W-:-:S04]  /*1380*/  FADD R14, R12, R15 ;  /* 0x0000000f0c0e7221 */ /* 0x001fc80000000000 */
[----:B------:R-:W-:-:S05]  /*1390*/  @!P0 FADD R11, -R14, R11 ;  /* 0x0000000b0e0b8221 */ /* 0x000fca0000000100 */
[----:B------:R-:W-:-:S05]  /*13a0*/  @!P0 F2FP.F16.F32.PACK_AB R11, RZ, R11 ;  /* 0x0000000bff0b823e */ /* 0x000fca00000000ff */
[----:B------:R1:W-:Y:S01]  /*13b0*/  @!P0 STG.E.U16 desc[UR6][R4.64], R11 ;  /* 0x0000000b04008986 */ /* 0x0003e2000c101506 */
[----:B--2---:R-:W-:Y:S01]  /*13c0*/  ISETP.NE.AND P0, PT, R9, UR5, PT ;  /* 0x0000000509007c0c */ /* 0x004fe2000bf05270 */
[----:B------:R-:W-:-:S12]  /*13d0*/  NOP ;  /* 0x0000000000007918 */ /* 0x000fd80000000000 */
[----:B-1----:R-:W-:Y:S05]  /*13e0*/  @P0 BRA `(.L_x_12) ;  /* 0xfffffff0005c0947 */ /* 0x002fea000383ffff */
[----:B------:R-:W-:Y:S05]  /*13f0*/  EXIT ;  /* 0x000000000000794d */ /* 0x000fea0003800000 */
.L_x_13:
[----:B------:R-:W-:-:S00]  /*1400*/  BRA `(.L_x_13) ;  /* 0xfffffffc00fc7947 */ /* 0x000fc0000383ffff */
[----:B------:R-:W-:-:S00]  /*1410*/  NOP ;  /* 0x0000000000007918 */ /* 0x000fc00000000000 */
        /* <DEDUP_REMOVED lines=14> */
.L_x_93:


//--------------------- .text._Z34panel_getf2_microblock_coop_kernelP6__halfiiiiiiS0_PiiS1_ --------------------------
	.section	.text._Z34panel_getf2_microblock_coop_kernelP6__halfiiiiiiS0_PiiS1_,"ax",@progbits
	.align	128
        .global         _Z34panel_getf2_microblock_coop_kernelP6__halfiiiiiiS0_PiiS1_
        .type           _Z34panel_getf2_microblock_coop_kernelP6__halfiiiiiiS0_PiiS1_,@function
        .size           _Z34panel_getf2_microblock_coop_kernelP6__halfiiiiiiS0_PiiS1_,(.L_x_94 - _Z34panel_getf2_microblock_coop_kernelP6__halfiiiiiiS0_PiiS1_)
        .other          _Z34panel_getf2_microblock_coop_kernelP6__halfiiiiiiS0_PiiS1_,@"STO_CUDA_ENTRY STV_DEFAULT"
_Z34panel_getf2_microblock_coop_kernelP6__halfiiiiiiS0_PiiS1_:
.text._Z34panel_getf2_microblock_coop_kernelP6__halfiiiiiiS0_PiiS1_:
[----:B------:R-:W-:Y:S08]  /*0000*/  LDC R1, c[0x0][0x37c] ;  /* 0x0000df00ff017b82 */ /* 0x000ff00000000800 */
[----:B------:R-:W0:Y:S02]  /*0010*/  LDC.64 R6, c[0x0][0x398] ;  /* 0x0000e600ff067b82 */ /* 0x000e240000000a00 */
[----:B0-----:R-:W-:-:S13]  /*0020*/  ISETP.GE.AND P0, PT, R6, R7, PT ;  /* 0x000000070600720c */ /* 0x001fda0003f06270 */
[----:B------:R-:W-:Y:S05]  /*0030*/  @P0 EXIT ;  /* 0x000000000000094d */ /* 0x000fea0003800000 */
[----:B------:R-:W0:Y:S01]  /*0040*/  S2R R2, SR_CTAID.Z ;  /* 0x0000000000027919 */ /* 0x000e220000002700 */
[----:B------:R-:W1:Y:S01]  /*0050*/  LDCU.64 UR12, c[0x0][0x390] ;  /* 0x00007200ff0c77ac */ /* 0x000e620008000a00 */
[----:B------:R-:W-:Y:S01]  /*0060*/  LOP3.LUT R6, RZ, R6, RZ, 0x33, !PT ;  /* 0x00000006ff067212 */ /* 0x000fe200078e33ff */
[----:B------:R-:W2:Y:S01]  /*0070*/  S2R R0, SR_CTAID.X ;  /* 0x0000000000007919 */ /* 0x000ea20000002500 */
[----:B------:R-:W3:Y:S03]  /*0080*/  LDCU UR4, c[0x0][0x370] ;  /* 0x00006e00ff0477ac */ /* 0x000ee60008000800 */
[----:B------:R-:W-:Y:S01]  /*0090*/  IMAD.IADD R6, R6, 0x1, R7 ;  /* 0x0000000106067824 */ /* 0x000fe200078e0207 */
[----:B------:R-:W2:Y:S01]  /*00a0*/  S2R R3, SR_CTAID.Y ;  /* 0x0000000000037919 */ /* 0x000ea20000002600 */
[----:B------:R-:W4:Y:S01]  /*00b0*/  LDCU UR8, c[0x0][0x3b0] ;  /* 0x00007600ff0877ac */ /* 0x000f220008000800 */
[----:B------:R-:W5:Y:S01]  /*00c0*/  S2R R10, SR_TID.X ;  /* 0x00000000000a7919 */ /* 0x000f620000002100 */
[----:B------:R-:W4:Y:S01]  /*00d0*/  LDCU UR5, c[0x0][0x374] ;  /* 0x00006e80ff0577ac */ /* 0x000f220008000800 */
[----:B------:R-:W4:Y:S01]  /*00e0*/  LDCU UR7, c[0x0][0x378] ;  /* 0x00006f00ff0777ac */ /* 0x000f220008000800 */
[----:B-1----:R-:W-:-:S02]  /*00f0*/  UIADD3 UR6, UPT, UPT, UR12, UR13, URZ ;  /* 0x0000000d0c067290 */ /* 0x002fc4000fffe0ff */
[----:B---3--:R-:W-:Y:S01]  /*0100*/  UIADD3 UR4, UPT, UPT, URZ, -UR4, URZ ;  /* 0x80000004ff047290 */ /* 0x008fe2000fffe0ff */
[----:B------:R-:W1:Y:S01]  /*0110*/  LDCU UR9, c[0x0][0x398] ;  /* 0x00007300ff0977ac */ /* 0x000e620008000800 */
[----:B------:R-:W3:Y:S01]  /*0120*/  LDCU.64 UR10, c[0x0][0x358] ;  /* 0x00006b00ff0a77ac */ /* 0x000ee20008000a00 */
[----:B0-----:R-:W-:Y:S01]  /*0130*/  IMAD.MOV R5, RZ, RZ, -R2 ;  /* 0x000000ffff057224 */ /* 0x001fe200078e0a02 */
[----:B----4-:R-:W-:-:S04]  /*0140*/  UIMAD UR4, UR4, UR5, URZ ;  /* 0x00000005040472a4 */ /* 0x010fc8000f8e02ff */
[----:B------:R-:W-:Y:S01]  /*0150*/  UIMAD UR4, UR7, UR4, -0x7fffffff ;  /* 0x80000001070474a4 */ /* 0x000fe2000f8e0204 */
[----:B--2---:R-:W-:Y:S01]  /*0160*/  IMAD.IADD R2, R0, 0x1, R3 ;  /* 0x0000000100027824 */ /* 0x004fe200078e0203 */
[----:B-----5:R-:W-:-:S04]  /*0170*/  LOP3.LUT R3, R10, 0x1f, RZ, 0xc0, !PT ;  /* 0x0000001f0a037812 */ /* 0x020fc800078ec0ff */
[----:B------:R-:W-:Y:S01]  /*0180*/  ISETP.NE.AND P0, PT, R2, R5, PT ;  /* 0x000000050200720c */ /* 0x000fe20003f05270 */
[----:B------:R-:W-:Y:S01]  /*0190*/  VIADD R2, R10, UR12 ;  /* 0x0000000c0a027c36 */ /* 0x000fe20008000000 */
[----:B------:R-:W-:Y:S02]  /*01a0*/  LOP3.LUT R4, RZ, R3, RZ, 0x33, !PT ;  /* 0x00000003ff047212 */ /* 0x000fe400078e33ff */
[----:B------:R-:W-:Y:S01]  /*01b0*/  LOP3.LUT R10, RZ, R10, RZ, 0x33, !PT ;  /* 0x0000000aff0a7212 */ /* 0x000fe200078e33ff */
[----:B------:R-:W-:Y:S02]  /*01c0*/  VIADD R3, R2, 0x100 ;  /* 0x0000010002037836 */ /* 0x000fe40000000000 */
[----:B------:R-:W-:Y:S02]  /*01d0*/  VIADD R4, R4, UR8 ;  /* 0x0000000804047c36 */ /* 0x000fe40008000000 */
[----:B------:R-:W-:Y:S01]  /*01e0*/  VIADD R7, R2, 0x200 ;  /* 0x0000020002077836 */ /* 0x000fe20000000000 */
[----:B------:R-:W-:-:S02]  /*01f0*/  VIMNMX R5, PT, PT, R3, UR6, !PT ;  /* 0x0000000603057c48 */ /* 0x000fc4000ffe0100 */
[----:B------:R-:W-:Y:S01]  /*0200*/  LEA.HI R8, R4, 0x1, RZ, 0x1b ;  /* 0x0000000104087811 */ /* 0x000fe200078fd8ff */
[----:B------:R-:W-:Y:S01]  /*0210*/  VOTEU.ANY UP0, P0 ;  /* 0x0000000000ff7886 */ /* 0x000fe20000000100 */
[----:B------:R-:W-:Y:S01]  /*0220*/  IADD3 R5, PT, PT, R5, -UR12, R10 ;  /* 0x8000000c05057c10 */ /* 0x000fe2000fffe00a */
[----:B------:R-:W-:Y:S01]  /*0230*/  USEL UR5, UR4, 0x1, !UP0 ;  /* 0x0000000104057887 */ /* 0x000fe2000c000000 */
[----:B------:R-:W-:Y:S02]  /*0240*/  LOP3.LUT R8, R8, 0x3, RZ, 0xc0, !PT ;  /* 0x0000000308087812 */ /* 0x000fe400078ec0ff */
[----:B-1-3--:R-:W-:-:S09]  /*0250*/  LOP3.LUT R9, R5, 0x300, RZ, 0xc0, !PT ;  /* 0x0000030005097812 */ /* 0x00afd200078ec0ff */
.L_x_56:
[----:B0-23--:R-:W0:Y:S01]  /*0260*/  LDC R18, c[0x0][0x390] ;  /* 0x0000e400ff127b82 */ /* 0x00de220000000800 */
[----:B-1----:R-:W1:Y:S01]  /*0270*/  LDCU UR12, c[0x0][0x388] ;  /* 0x00007100ff0c77ac */ /* 0x002e620008000800 */
[----:B0-----:R-:W-:-:S05]  /*0280*/  VIADD R18, R18, UR9 ;  /* 0x0000000912127c36 */ /* 0x001fca0008000000 */
[----:B-1----:R-:W-:-:S13]  /*0290*/  ISETP.GE.AND P0, PT, R18, UR12, PT ;  /* 0x0000000c12007c0c */ /* 0x002fda000bf06270 */
[----:B----4-:R-:W-:Y:S05]  /*02a0*/  @P0 EXIT ;  /* 0x000000000000094d */ /* 0x010fea0003800000 */
[----:B------:R-:W0:Y:S01]  /*02b0*/  S2R R27, SR_TID.X ;  /* 0x00000000001b7919 */ /* 0x000e220000002100 */
[----:B------:R-:W-:Y:S01]  /*02c0*/  BSSY.RECONVERGENT B0, `(.L_x_14) ;  /* 0x000001d000007945 */ /* 0x000fe20003800200 */
[----:B------:R-:W-:Y:S01]  /*02d0*/  PRMT R11, RZ, 0x7610, R11 ;  /* 0x00007610ff0b7816 */ /* 0x000fe2000000000b */
[----:B------:R-:W-:Y:S02]  /*02e0*/  IMAD.MOV.U32 R14, RZ, RZ, R18 ;  /* 0x000000ffff0e7224 */ /* 0x000fe400078e0012 */
[----:B0-----:R-:W-:-:S04]  /*02f0*/  IMAD R21, R0, 0x100, R27 ;  /* 0x0000010000157824 */ /* 0x001fc800078e021b */
[----:B------:R-:W-:-:S05]  /*0300*/  IMAD.U32 R20, R21, 0x2, R18 ;  /* 0x0000000215147824 */ /* 0x000fca00078e0012 */
[----:B------:R-:W-:-:S13]  /*0310*/  ISETP.GE.AND P0, PT, R20, UR12, PT ;  /* 0x0000000c14007c0c */ /* 0x000fda000bf06270 */
[----:B------:R-:W-:Y:S05]  /*0320*/  @P0 BRA `(.L_x_15) ;  /* 0x0000000000580947 */ /* 0x000fea0003800000 */
[----:B------:R-:W0:Y:S01]  /*0330*/  LDCU UR4, c[0x0][0x38c] ;  /* 0x00007180ff0477ac */ /* 0x000e220008000800 */
[--C-:B------:R-:W-:Y:S01]  /*0340*/  SHF.R.S32.HI R21, RZ, 0x1f, R20.reuse ;  /* 0x0000001fff157819 */ /* 0x100fe20000011414 */
[----:B------:R-:W1:Y:S02]  /*0350*/  LDCU.64 UR14, c[0x0][0x380] ;  /* 0x00007000ff0e77ac */ /* 0x000e640008000a00 */
[----:B0-----:R-:W-:-:S03]  /*0360*/  IMAD.WIDE R14, R18, UR4, R20 ;  /* 0x00000004120e7c25 */ /* 0x001fc6000f8e0214 */
[----:B-1----:R-:W-:-:S04]  /*0370*/  LEA R12, P0, R14, UR14, 0x1 ;  /* 0x0000000e0e0c7c11 */ /* 0x002fc8000f8008ff */
[----:B------:R-:W-:Y:S01]  /*0380*/  LEA.HI.X R13, R14, UR15, R15, 0x1, P0 ;  /* 0x0000000f0e0d7c11 */ /* 0x000fe200080f0c0f */
[----:B------:R-:W-:-:S04]  /*0390*/  VIADD R15, R20, 0x1 ;  /* 0x00000001140f7836 */ /* 0x000fc80000000000 */
[----:B------:R-:W2:Y:S01]  /*03a0*/  LDG.E.U16 R16, desc[UR10][R12.64] ;  /* 0x0000000a0c107981 */ /* 0x000ea2000c1e1500 */
[----:B------:R-:W-:-:S13]  /*03b0*/  ISETP.GE.AND P2, PT, R15, UR12, PT ;  /* 0x0000000c0f007c0c */ /* 0x000fda000bf46270 */
[----:B------:R-:W3:Y:S01]  /*03c0*/  @!P2 LDG.E.U16 R14, desc[UR10][R12.64+0x2] ;  /* 0x0000020a0c0ea981 */ /* 0x000ee2000c1e1500 */
[----:B------:R-:W-:Y:S01]  /*03d0*/  PLOP3.LUT P3, PT, PT, PT, PT, 0x8, 0x80 ;  /* 0x000000000080781c */ /* 0x000fe20003f6e170 */
[C---:B--2---:R-:W-:Y:S01]  /*03e0*/  HADD2 R11, |R16|.reuse.H0_H0, -RZ.H0_H0 ;  /* 0xa00000ff100b7230 */ /* 0x044fe20000000a00 */
[----:B------:R-:W-:-:S04]  /*03f0*/  HSETP2.GT.AND P0, PT, |R16|.H0_H0, RZ.H0_H0, PT ;  /* 0x200000ff10007234 */ /* 0x000fc80003f04a00 */
[----:B------:R-:W-:-:S04]  /*0400*/  PRMT R11, R11, 0x5410, RZ ;  /* 0x000054100b0b7816 */ /* 0x000fc800000000ff */
[----:B------:R-:W-:-:S05]  /*0410*/  SEL R11, R11, RZ, P0 ;  /* 0x000000ff0b0b7207 */ /* 0x000fca0000000000 */
[C---:B---3--:R-:W-:Y:S01]  /*0420*/  @!P2 HSETP2.GT.AND P1, PT, |R14|.reuse.H0_H0, R11.H0_H0, PT ;  /* 0x2000000b0e00a234 */ /* 0x048fe20003f24a00 */
[----:B------:R-:W-:Y:S01]  /*0430*/  @!P2 HADD2 R10, |R14|.H0_H0, -RZ.H0_H0 ;  /* 0xa00000ff0e0aa230 */ /* 0x000fe20000000a00 */
[----:B------:R-:W-:-:S03]  /*0440*/  SEL R14, R18, R20, !P0 ;  /* 0x00000014120e7207 */ /* 0x000fc60004000000 */
[----:B------:R-:W-:Y:S02]  /*0450*/  @!P2 PLOP3.LUT P3, PT, P1, PT, PT, 0x80, 0x8 ;  /* 0x000000000008a81c */ /* 0x000fe40000f6f070 */
[----:B------:R-:W-:Y:S02]  /*0460*/  @!P2 PRMT R10, R10, 0x5410, RZ ;  /* 0x000054100a0aa816 */ /* 0x000fe400000000ff */
[----:B------:R-:W-:-:S09]  /*0470*/  @!P2 SEL R14, R14, R15, !P1 ;  /* 0x0000000f0e0ea207 */ /* 0x000fd20004800000 */
[----:B------:R-:W-:-:S07]  /*0480*/  @P3 PRMT R11, R10, 0x7610, R11 ;  /* 0x000076100a0b3816 */ /* 0x000fce000000000b */
.L_x_15:
[----:B------:R-:W-:Y:S05]  /*0490*/  BSYNC.RECONVERGENT B0 ;  /* 0x0000000000007941 */ /* 0x000fea0003800200 */
.L_x_14:
[----:B------:R-:W-:Y:S01]  /*04a0*/  PRMT R12, R11, 0x5410, R11 ;  /* 0x000054100b0c7816 */ /* 0x000fe2000000000b */
[----:B------:R-:W-:Y:S01]  /*04b0*/  SHFL.DOWN PT, R13, R14, 0x10, 0x1f ;  /* 0x0a001f000e0d7f89 */ /* 0x000fe200000e0000 */
[----:B------:R-:W-:Y:S01]  /*04c0*/  LOP3.LUT R23, R27, 0x1f, RZ, 0xc0, !PT ;  /* 0x0000001f1b177812 */ /* 0x000fe200078ec0ff */
[----:B------:R-:W-:Y:S03]  /*04d0*/  BSSY.RECONVERGENT B0, `(.L_x_16) ;  /* 0x0000029000007945 */ /* 0x000fe60003800200 */
[----:B------:R-:W0:Y:S01]  /*04e0*/  SHFL.DOWN PT, R12, R12, 0x10, 0x1f ;  /* 0x0a001f000c0c7f89 */ /* 0x000e2200000e0000 */
[----:B------:R-:W-:Y:S02]  /*04f0*/  ISETP.NE.AND P2, PT, R23, RZ, PT ;  /* 0x000000ff1700720c */ /* 0x000fe40003f45270 */
[----:B0-----:R-:W-:-:S05]  /*0500*/  HSETP2.GT.AND P0, PT, R12.H0_H0, R11.H0_H0, PT ;  /* 0x2000000b0c007234 */ /* 0x001fca0003f04800 */
[----:B------:R-:W-:Y:S02]  /*0510*/  SEL R11, R11, R12, !P0 ;  /* 0x0000000c0b0b7207 */ /* 0x000fe40004000000 */
[----:B------:R-:W-:Y:S02]  /*0520*/  SEL R13, R14, R13, !P0 ;  /* 0x0000000d0e0d7207 */ /* 0x000fe40004000000 */
[----:B------:R-:W-:-:S03]  /*0530*/  PRMT R12, R11, 0x5410, R11 ;  /* 0x000054100b0c7816 */ /* 0x000fc6000000000b */
[----:B------:R-:W-:Y:S04]  /*0540*/  SHFL.DOWN PT, R22, R13, 0x8, 0x1f ;  /* 0x09001f000d167f89 */ /* 0x000fe800000e0000 */
[----:B------:R-:W0:Y:S02]  /*0550*/  SHFL.DOWN PT, R16, R12, 0x8, 0x1f ;  /* 0x09001f000c107f89 */ /* 0x000e2400000e0000 */
        /* <DEDUP_REMOVED lines=20> */
[----:B------:R-:W-:Y:S01]  /*06a0*/  SEL R14, R16, R13, !P0 ;  /* 0x0000000d100e7207 */ /* 0x000fe20004000000 */
[----:B------:R-:W-:Y:S06]  /*06b0*/  @P2 BRA `(.L_x_17) ;  /* 0x0000000000282947 */ /* 0x000fec0003800000 */
[----:B------:R-:W0:Y:S01]  /*06c0*/  S2UR UR8, SR_CgaCtaId ;  /* 0x00000000000879c3 */ /* 0x000e220000008800 */
[----:B------:R-:W-:Y:S01]  /*06d0*/  UMOV UR4, 0x400 ;  /* 0x0000040000047882 */ /* 0x000fe20000000000 */
[----:B------:R-:W-:Y:S01]  /*06e0*/  SHF.R.U32.HI R11, RZ, 0x5, R27 ;  /* 0x00000005ff0b7819 */ /* 0x000fe2000001161b */
[----:B------:R-:W-:Y:S02]  /*06f0*/  UIADD3 UR7, UPT, UPT, UR4, 0x10, URZ ;  /* 0x0000001004077890 */ /* 0x000fe4000fffe0ff */
[----:B0-----:R-:W-:Y:S02]  /*0700*/  ULEA UR4, UR8, UR4, 0x18 ;  /* 0x0000000408047291 */ /* 0x001fe4000f8ec0ff */
[----:B------:R-:W-:-:S04]  /*0710*/  ULEA UR7, UR8, UR7, 0x18 ;  /* 0x0000000708077291 */ /* 0x000fc8000f8ec0ff */
[C---:B------:R-:W-:Y:S02]  /*0720*/  LEA R12, R11.reuse, UR4, 0x1 ;  /* 0x000000040b0c7c11 */ /* 0x040fe4000f8e08ff */
[----:B------:R-:W-:-:S03]  /*0730*/  LEA R11, R11, UR7, 0x2 ;  /* 0x000000070b0b7c11 */ /* 0x000fc6000f8e10ff */
[----:B------:R0:W-:Y:S04]  /*0740*/  STS.U16 [R12], R17 ;  /* 0x000000110c007388 */ /* 0x0001e80000000400 */
[----:B------:R0:W-:Y:S02]  /*0750*/  STS [R11], R14 ;  /* 0x0000000e0b007388 */ /* 0x0001e40000000800 */
.L_x_17:
[----:B------:R-:W-:Y:S05]  /*0760*/  BSYNC.RECONVERGENT B0 ;  /* 0x0000000000007941 */ /* 0x000fea0003800200 */
.L_x_16:
[----:B------:R-:W-:Y:S01]  /*0770*/  BAR.SYNC.DEFER_BLOCKING 0x0 ;  /* 0x0000000000007b1d */ /* 0x000fe20000010000 */
[----:B------:R-:W-:Y:S02]  /*0780*/  ISETP.GT.U32.AND P3, PT, R27, 0x1f, PT ;  /* 0x0000001f1b00780c */ /* 0x000fe40003f64070 */
[----:B0-----:R-:W-:-:S03]  /*0790*/  VIMNMX R11, PT, PT, RZ, R6, !PT ;  /* 0x00000006ff0b7248 */ /* 0x001fc60007fe0100 */
[----:B------:R-:W-:Y:S01]  /*07a0*/  BSSY B0, `(.L_x_18) ;  /* 0x000003c000007945 */ /* 0x000fe20003800000 */
[----:B------:R-:W-:Y:S02]  /*07b0*/  VIMNMX R30, PT, PT, R11, 0x20, PT ;  /* 0x000000200b1e7848 */ /* 0x000fe40003fe0100 */
[----:B------:R-:W-:Y:S02]  /*07c0*/  PRMT R11, RZ, 0x7610, R11 ;  /* 0x00007610ff0b7816 */ /* 0x000fe4000000000b */
[----:B------:R-:W-:-:S03]  /*07d0*/  VIMNMX.U32 R30, PT, PT, R30, 0x1, !PT ;  /* 0x000000011e1e7848 */ /* 0x000fc60007fe0000 */
[----:B------:R-:W-:Y:S05]  /*07e0*/  @P3 BRA `(.L_x_19) ;  /* 0x0000000000dc3947 */ /* 0x000fea0003800000 */
[----:B------:R-:W-:Y:S01]  /*07f0*/  ISETP.GT.U32.AND P0, PT, R23, 0x7, PT ;  /* 0x000000071700780c */ /* 0x000fe20003f04070 */
[----:B------:R-:W-:Y:S01]  /*0800*/  BSSY.RECONVERGENT B1, `(.L_x_20) ;  /* 0x000000e000017945 */ /* 0x000fe20003800200 */
[----:B------:R-:W-:Y:S01]  /*0810*/  PRMT R12, RZ, 0x7610, R12 ;  /* 0x00007610ff0c7816 */ /* 0x000fe2000000000c */
[----:B------:R-:W-:-:S10]  /*0820*/  IMAD.MOV.U32 R13, RZ, RZ, R18 ;  /* 0x000000ffff0d7224 */ /* 0x000fd400078e0012 */
[----:B------:R-:W-:Y:S05]  /*0830*/  @P0 BRA `(.L_x_21) ;  /* 0x0000000000280947 */ /* 0x000fea0003800000 */
[----:B------:R-:W0:Y:S01]  /*0840*/  S2UR UR7, SR_CgaCtaId ;  /* 0x00000000000779c3 */ /* 0x000e220000008800 */
[----:B------:R-:W-:Y:S02]  /*0850*/  UMOV UR4, 0x400 ;  /* 0x0000040000047882 */ /* 0x000fe40000000000 */
[----:B0-----:R-:W-:Y:S02]  /*0860*/  ULEA UR8, UR7, UR4, 0x18 ;  /* 0x0000000407087291 */ /* 0x001fe4000f8ec0ff */
[----:B------:R-:W-:-:S04]  /*0870*/  UIADD3 UR4, UPT, UPT, UR4, 0x10, URZ ;  /* 0x0000001004047890 */ /* 0x000fc8000fffe0ff */
[----:B------:R-:W-:Y:S01]  /*0880*/  ULEA UR4, UR7, UR4, 0x18 ;  /* 0x0000000407047291 */ /* 0x000fe2000f8ec0ff */
[----:B------:R-:W-:-:S05]  /*0890*/  LEA R14, R23, UR8, 0x1 ;  /* 0x00000008170e7c11 */ /* 0x000fca000f8e08ff */
[----:B------:R-:W-:Y:S01]  /*08a0*/  LEA R13, R23, UR4, 0x2 ;  /* 0x00000004170d7c11 */ /* 0x000fe2000f8e10ff */
[----:B------:R-:W0:Y:S05]  /*08b0*/  LDS.U16 R14, [R14] ;  /* 0x000000000e0e7984 */ /* 0x000e2a0000000400 */
[----:B------:R-:W1:Y:S01]  /*08c0*/  LDS R13, [R13] ;  /* 0x000000000d0d7984 */ /* 0x000e620000000800 */
[----:B0-----:R-:W-:-:S07]  /*08d0*/  PRMT R12, R14, 0x7610, R12 ;  /* 0x000076100e0c7816 */ /* 0x001fce000000000c */
.L_x_21:
[----:B------:R-:W-:Y:S05]  /*08e0*/  BSYNC.RECONVERGENT B1 ;  /* 0x0000000000017941 */ /* 0x000fea0003800200 */
.L_x_20:
[----:B------:R-:W-:Y:S01]  /*08f0*/  UMOV UR4, 0xffffffff ;  /* 0xffffffff00047882 */ /* 0x000fe20000000000 */
[----:B------:R-:W-:Y:S02]  /*0900*/  PRMT R17, R12, 0x5410, R12 ;  /* 0x000054100c117816 */ /* 0x000fe4000000000c */
[----:B------:R-:W-:Y:S05]  /*0910*/  BRA.DIV UR4, `(.L_x_22) ;  /* 0x0000002e043c7947 */ /* 0x000fea000b800000 */
[----:B------:R-:W0:Y:S02]  /*0920*/  SHFL.DOWN PT, R17, R17, 0x10, 0x1f ;  /* 0x0a001f0011117f89 */ /* 0x000e2400000e0000 */
[----:B0-----:R-:W-:-:S05]  /*0930*/  PRMT R25, R17, 0x7610, R25 ;  /* 0x0000761011197816 */ /* 0x001fca0000000019 */
[----:B------:R-:W-:-:S05]  /*0940*/  HSETP2.GT.AND P0, PT, R25.H0_H0, R12.H0_H0, PT ;  /* 0x2000000c19007234 */ /* 0x000fca0003f04800 */
[----:B------:R-:W-:Y:S02]  /*0950*/  SEL R22, R12, R25, !P0 ;  /* 0x000000190c167207 */ /* 0x000fe40004000000 */
[----:B-1----:R-:W0:Y:S02]  /*0960*/  SHFL.DOWN PT, R12, R13, 0x10, 0x1f ;  /* 0x0a001f000d0c7f89 */ /* 0x002e2400000e0000 */
[----:B------:R-:W-:-:S05]  /*0970*/  PRMT R17, R22, 0x5410, R22 ;  /* 0x0000541016117816 */ /* 0x000fca0000000016 */
[----:B------:R-:W1:Y:S01]  /*0980*/  SHFL.DOWN PT, R25, R17, 0x8, 0x1f ;  /* 0x09001f0011197f89 */ /* 0x000e6200000e0000 */
[----:B0-----:R-:W-:-:S05]  /*0990*/  SEL R12, R13, R12, !P0 ;  /* 0x0000000c0d0c7207 */ /* 0x001fca0004000000 */
[----:B------:R-:W0:Y:S01]  /*09a0*/  SHFL.DOWN PT, R29, R12, 0x8, 0x1f ;  /* 0x09001f000c1d7f89 */ /* 0x000e2200000e0000 */
[----:B-1----:R-:W-:-:S05]  /*09b0*/  HSETP2.GT.AND P1, PT, R25.H0_H0, R22.H0_H0, PT ;  /* 0x2000001619007234 */ /* 0x002fca0003f24800 */
[----:B------:R-:W-:-:S04]  /*09c0*/  SEL R22, R22, R25, !P1 ;  /* 0x0000001916167207 */ /* 0x000fc80004800000 */
[----:B------:R-:W-:-:S05]  /*09d0*/  PRMT R17, R22, 0x5410, R22 ;  /* 0x0000541016117816 */ /* 0x000fca0000000016 */
[----:B------:R-:W1:Y:S01]  /*09e0*/  SHFL.DOWN PT, R31, R17, 0x4, 0x1f ;  /* 0x08801f00111f7f89 */ /* 0x000e6200000e0000 */
[----:B0-----:R-:W-:-:S05]  /*09f0*/  SEL R29, R12, R29, !P1 ;  /* 0x0000001d0c1d7207 */ /* 0x001fca0004800000 */
[----:B------:R-:W0:Y:S01]  /*0a00*/  SHFL.DOWN PT, R24, R29, 0x4, 0x1f ;  /* 0x08801f001d187f89 */ /* 0x000e2200000e0000 */
[----:B-1----:R-:W-:-:S05]  /*0a10*/  HSETP2.GT.AND P0, PT, R31.H0_H0, R22.H0_H0, PT ;  /* 0x200000161f007234 */ /* 0x002fca0003f04800 */
[----:B------:R-:W-:-:S04]  /*0a20*/  SEL R22, R22, R31, !P0 ;  /* 0x0000001f16167207 */ /* 0x000fc80004000000 */
[----:B------:R-:W-:Y:S02]  /*0a30*/  PRMT R17, R22, 0x5410, R22 ;  /* 0x0000541016117816 */ /* 0x000fe40000000016 */
[----:B0-----:R-:W-:-:S03]  /*0a40*/  SEL R24, R29, R24, !P0 ;  /* 0x000000181d187207 */ /* 0x001fc60004000000 */
[----:B------:R-:W0:Y:S04]  /*0a50*/  SHFL.DOWN PT, R13, R17, 0x2, 0x1f ;  /* 0x08401f00110d7f89 */ /* 0x000e2800000e0000 */
[----:B------:R-:W1:Y:S01]  /*0a60*/  SHFL.DOWN PT, R31, R24, 0x2, 0x1f ;  /* 0x08401f00181f7f89 */ /* 0x000e6200000e0000 */
[----:B0-----:R-:W-:-:S05]  /*0a70*/  HSETP2.GT.AND P0, PT, R13.H0_H0, R22.H0_H0, PT ;  /* 0x200000160d007234 */ /* 0x001fca0003f04800 */
[----:B------:R-:W-:Y:S02]  /*0a80*/  SEL R22, R22, R13, !P0 ;  /* 0x0000000d16167207 */ /* 0x000fe40004000000 */
[----:B-1----:R-:W-:Y:S02]  /*0a90*/  SEL R31, R24, R31, !P0 ;  /* 0x0000001f181f7207 */ /* 0x002fe40004000000 */
[----:B------:R-:W-:-:S03]  /*0aa0*/  PRMT R17, R22, 0x5410, R22 ;  /* 0x0000541016117816 */ /* 0x000fc60000000016 */
[----:B------:R0:W1:Y:S04]  /*0ab0*/  SHFL.DOWN PT, R26, R31, 0x1, 0x1f ;  /* 0x08201f001f1a7f89 */ /* 0x00006800000e0000 */
[----:B------:R0:W2:Y:S02]  /*0ac0*/  SHFL.DOWN PT, R25, R17, 0x1, 0x1f ;  /* 0x08201f0011197f89 */ /* 0x0000a400000e0000 */
.L_x_67:
[----:B------:R-:W3:Y:S01]  /*0ad0*/  LDC.64 R14, c[0x0][0x3a0] ;  /* 0x0000e800ff0e7b82 */ /* 0x000ee20000000a00 */
[----:B--2---:R-:W-:-:S05]  /*0ae0*/  HSETP2.GT.AND P0, PT, R25.H0_H0, R22.H0_H0, PT ;  /* 0x2000001619007234 */ /* 0x004fca0003f04800 */
[----:B------:R-:W-:Y:S02]  /*0af0*/  SEL R25, R22, R25, !P0 ;  /* 0x0000001916197207 */ /* 0x000fe40004000000 */
[----:B------:R-:W2:Y:S01]  /*0b00*/  LDC.64 R12, c[0x0][0x3a8] ;  /* 0x0000ea00ff0c7b82 */ /* 0x000ea20000000a00 */
[----:B01----:R-:W-:Y:S01]  /*0b10*/  SEL R31, R31, R26, !P0 ;  /* 0x0000001a1f1f7207 */ /* 0x003fe20004000000 */
[----:B---3--:R-:W-:-:S05]  /*0b20*/  @!P2 IMAD.WIDE.U32 R14, R0, 0x2, R14 ;  /* 0x00000002000ea825 */ /* 0x008fca00078e000e */
[----:B------:R0:W-:Y:S01]  /*0b30*/  @!P2 STG.E.U16 desc[UR10][R14.64], R25 ;  /* 0x000000190e00a986 */ /* 0x0001e2000c10150a */
[----:B--2---:R-:W-:-:S05]  /*0b40*/  @!P2 IMAD.WIDE.U32 R12, R0, 0x4, R12 ;  /* 0x00000004000ca825 */ /* 0x004fca00078e000c */
[----:B------:R0:W-:Y:S02]  /*0b50*/  @!P2 STG.E desc[UR10][R12.64], R31 ;  /* 0x0000001f0c00a986 */ /* 0x0001e4000c10190a */
.L_x_19:
[----:B0-----:R-:W-:Y:S05]  /*0b60*/  BSYNC B0 ;  /* 0x0000000000007941 */ /* 0x001fea0003800000 */
.L_x_18:
[----:B------:R-:W-:-:S05]  /*0b70*/  CS2R.32 R12, SR_CgaSize ;  /* 0x00000000000c7805 */ /* 0x000fca0000008a00 */
[----:B------:R-:W-:-:S06]  /*0b80*/  IMAD R12, R12, -0xa0, RZ ;  /* 0xffffff600c0c7824 */ /* 0x000fcc00078e02ff */
[----:B------:R-:W0:Y:S01]  /*0b90*/  LDC R12, c[0x0][R12+0x258] ;  /* 0x000096000c0c7b82 */ /* 0x000e220000000800 */
[----:B------:R-:W-:-:S05]  /*0ba0*/  CS2R.32 R13, SR_CgaSize ;  /* 0x00000000000d7805 */ /* 0x000fca0000008a00 */
[----:B------:R-:W-:-:S06]  /*0bb0*/  IMAD R13, R13, -0xa0, RZ ;  /* 0xffffff600d0d7824 */ /* 0x000fcc00078e02ff */
[----:B------:R-:W1:Y:S01]  /*0bc0*/  LDC R13, c[0x0][R13+0x254] ;  /* 0x000095000d0d7b82 */ /* 0x000e620000000800 */
[----:B0-----:R-:W-:-:S04]  /*0bd0*/  ISETP.NE.U32.AND P0, PT, R12, RZ, PT ;  /* 0x000000ff0c00720c */ /* 0x001fc80003f05070 */
[----:B-1----:R-:W-:-:S13]  /*0be0*/  ISETP.NE.AND.EX P0, PT, R13, RZ, PT, P0 ;  /* 0x000000ff0d00720c */ /* 0x002fda0003f05300 */
[----:B------:R-:W-:Y:S05]  /*0bf0*/  @!P0 BRA `(.L_x_23) ;  /* 0x0000002800808947 */ /* 0x000fea0003800000 */
[----:B------:R-:W0:Y:S01]  /*0c00*/  S2R R14, SR_TID.Y ;  /* 0x00000000000e7919 */ /* 0x000e220000002200 */
[----:B------:R-:W-:Y:S01]  /*0c10*/  UMOV UR4, 0xffffffff ;  /* 0xffffffff00047882 */ /* 0x000fe20000000000 */
[----:B------:R-:W1:Y:S01]  /*0c20*/  S2R R15, SR_TID.Z ;  /* 0x00000000000f7919 */ /* 0x000e620000002300 */
[----:B0-----:R-:W-:-:S05]  /*0c30*/  IMAD.IADD R14, R27, 0x1, R14 ;  /* 0x000000011b0e7824 */ /* 0x001fca00078e020e */
[----:B-1----:R-:W-:-:S04]  /*0c40*/  LOP3.LUT R14, R14, R15, RZ, 0xfc, !PT ;  /* 0x0000000f0e0e7212 */ /* 0x002fc800078efcff */
[----:B------:R-:W-:Y:S01]  /*0c50*/  ISETP.NE.AND P1, PT, R14, RZ, PT ;  /* 0x000000ff0e00720c */ /* 0x000fe20003f25270 */
[----:B------:R-:W-:-:S12]  /*0c60*/  BRA.DIV UR4, `(.L_x_24) ;  /* 0x0000002e04787947 */ /* 0x000fd8000b800000 */
[----:B------:R-:W-:Y:S06]  /*0c70*/  BAR.SYNC.DEFER_BLOCKING 0x0 ;  /* 0x0000000000007b1d */ /* 0x000fec0000010000 */
.L_x_70:
[----:B------:R-:W-:Y:S01]  /*0c80*/  BSSY B0, `(.L_x_25) ;  /* 0x0000018000007945 */ /* 0x000fe20003800000 */
[----:B------:R-:W-:-:S03]  /*0c90*/  ISETP.NE.AND P4, PT, R0, RZ, PT ;  /* 0x000000ff0000720c */ /* 0x000fc60003f85270 */
[----:B------:R-:W-:Y:S10]  /*0ca0*/  @P1 BRA `(.L_x_26) ;  /* 0x0000000000541947 */ /* 0x000ff40003800000 */
[----:B------:R-:W0:Y:S01]  /*0cb0*/  S2R R15, SR_LANEID ;  /* 0x00000000000f7919 */ /* 0x000e220000000000 */
[----:B------:R-:W-:Y:S02]  /*0cc0*/  VOTEU.ANY UR4, UPT, PT ;  /* 0x0000000000047886 */ /* 0x000fe400038e0100 */
[----:B------:R-:W0:Y:S08]  /*0cd0*/  FLO.U32 R16, UR4 ;  /* 0x0000000400107d00 */ /* 0x000e3000080e0000 */
[----:B------:R-:W1:Y:S01]  /*0ce0*/  POPC R14, UR4 ;  /* 0x00000004000e7d09 */ /* 0x000e620008000000 */
[----:B0-----:R-:W-:Y:S01]  /*0cf0*/  ISETP.EQ.U32.AND P0, PT, R16, R15, PT ;  /* 0x0000000f1000720c */ /* 0x001fe20003f02070 */
[----:B-1----:R-:W-:-:S12]  /*0d00*/  IMAD R15, R14, UR5, RZ ;  /* 0x000000050e0f7c24 */ /* 0x002fd8000f8e02ff */
[----:B------:R-:W-:Y:S06]  /*0d10*/  @P0 MEMBAR.ALL.GPU ;  /* 0x0000000000000992 */ /* 0x000fec000000a000 */
[----:B------:R-:W-:-:S00]  /*0d20*/  @P0 ERRBAR ;  /* 0x00000000000009ab */ /* 0x000fc00000000000 */
[----:B------:R-:W-:Y:S06]  /*0d30*/  @P0 CGAERRBAR ;  /* 0x00000000000005ab */ /* 0x000fec0000000000 */
[----:B------:R-:W2:Y:S01]  /*0d40*/  @P0 ATOM.E.ADD.STRONG.GPU PT, R15, desc[UR10][R12.64+0x4], R15 ;  /* 0x8000040f0c0f098a */ /* 0x000ea200081ef10a */
[----:B------:R-:W0:Y:S02]  /*0d50*/  S2R R17, SR_LTMASK ;  /* 0x0000000000117919 */ /* 0x000e240000003900 */
[----:B0-----:R-:W-:-:S06]  /*0d60*/  LOP3.LUT R17, R17, UR4, RZ, 0xc0, !PT ;  /* 0x0000000411117c12 */ /* 0x001fcc000f8ec0ff */
[----:B------:R-:W0:Y:S01]  /*0d70*/  POPC R17, R17 ;  /* 0x0000001100117309 */ /* 0x000e220000000000 */
[----:B--2---:R-:W0:Y:S02]  /*0d80*/  SHFL.IDX PT, R14, R15, R16, 0x1f ;  /* 0x00001f100f0e7589 */ /* 0x004e2400000e0000 */
[----:B0-----:R-:W-:-:S07]  /*0d90*/  IMAD R14, R17, UR5, R14 ;  /* 0x00000005110e7c24 */ /* 0x001fce000f8e020e */
.L_x_27:
[----:B------:R-:W2:Y:S04]  /*0da0*/  LD.E.STRONG.GPU R15, desc[UR10][R12.64+0x4] ;  /* 0x0000040a0c0f7980 */ /* 0x000ea8000c10f900 */
[----:B--2---:R-:W-:Y:S01]  /*0db0*/  CCTL.IVALL ;  /* 0x00000000ff00798f */ /* 0x004fe20002000000 */
[----:B------:R-:W-:Y:S05]  /*0dc0*/  YIELD ;  /* 0x0000000000007946 */ /* 0x000fea0003800000 */
[----:B------:R-:W-:-:S04]  /*0dd0*/  LOP3.LUT R15, R15, R14, RZ, 0x3c, !PT ;  /* 0x0000000e0f0f7212 */ /* 0x000fc800078e3cff */
[----:B------:R-:W-:-:S13]  /*0de0*/  ISETP.GT.AND P0, PT, R15, -0x1, PT ;  /* 0xffffffff0f00780c */ /* 0x000fda0003f04270 */
[----:B------:R-:W-:Y:S05]  /*0df0*/  @P0 BRA `(.L_x_27) ;  /* 0xfffffffc00e80947 */ /* 0x000fea000383ffff */
.L_x_26:
[----:B------:R-:W-:Y:S05]  /*0e00*/  BSYNC B0 ;  /* 0x0000000000007941 */ /* 0x000fea0003800000 */
.L_x_25:
[----:B------:R-:W-:-:S03]  /*0e10*/  UMOV UR4, 0xffffffff ;  /* 0xffffffff00047882 */ /* 0x000fc60000000000 */
[----:B------:R-:W-:Y:S05]  /*0e20*/  BRA.DIV UR4, `(.L_x_28) ;  /* 0x0000002e04387947 */ /* 0x000fea000b800000 */
[----:B------:R-:W-:Y:S06]  /*0e30*/  BAR.SYNC.DEFER_BLOCKING 0x0 ;  /* 0x0000000000007b1d */ /* 0x000fec0000010000 */
.L_x_73:
[----:B------:R-:W-:Y:S05]  /*0e40*/  @P4 BRA `(.L_x_29) ;  /* 0x0000001400e44947 */ /* 0x000fea0003800000 */
[----:B------:R-:W-:Y:S05]  /*0e50*/  @P3 BRA `(.L_x_30) ;  /* 0x0000001000303947 */ /* 0x000fea0003800000 */
[----:B------:R-:W0:Y:S01]  /*0e60*/  LDCU UR4, c[0x0][0x3b0] ;  /* 0x00007600ff0477ac */ /* 0x000e220008000800 */
[----:B------:R-:W-:Y:S01]  /*0e70*/  BSSY.RECONVERGENT B0, `(.L_x_31) ;  /* 0x00000e5000007945 */ /* 0x000fe20003800200 */
[----:B------:R-:W-:Y:S02]  /*0e80*/  IMAD.MOV.U32 R24, RZ, RZ, RZ ;  /* 0x000000ffff187224 */ /* 0x000fe400078e00ff */
[----:B------:R-:W-:Y:S01]  /*0e90*/  IMAD.MOV.U32 R22, RZ, RZ, R18 ;  /* 0x000000ffff167224 */ /* 0x000fe200078e0012 */
[----:B0-----:R-:W-:-:S13]  /*0ea0*/  ISETP.GE.AND P0, PT, R23, UR4, PT ;  /* 0x0000000417007c0c */ /* 0x001fda000bf06270 */
[----:B------:R-:W-:Y:S05]  /*0eb0*/  @P0 BRA `(.L_x_32) ;  /* 0x0000000c00800947 */ /* 0x000fea0003800000 */
[C---:B------:R-:W-:Y:S01]  /*0ec0*/  ISETP.GE.U32.AND P3, PT, R4.reuse, 0x1e0, PT ;  /* 0x000001e00400780c */ /* 0x040fe20003f66070 */
[----:B------:R-:W-:Y:S01]  /*0ed0*/  BSSY.RECONVERGENT B1, `(.L_x_33) ;  /* 0x0000070000017945 */ /* 0x000fe20003800200 */
[----:B------:R-:W-:Y:S01]  /*0ee0*/  LEA.HI R26, R4, 0x1, RZ, 0x1b ;  /* 0x00000001041a7811 */ /* 0x000fe200078fd8ff */
[----:B------:R-:W-:Y:S02]  /*0ef0*/  IMAD.MOV.U32 R24, RZ, RZ, RZ ;  /* 0x000000ffff187224 */ /* 0x000fe400078e00ff */
[----:B------:R-:W-:Y:S01]  /*0f00*/  IMAD.MOV.U32 R22, RZ, RZ, R18 ;  /* 0x000000ffff167224 */ /* 0x000fe200078e0012 */
[----:B------:R-:W-:-:S04]  /*0f10*/  LOP3.LUT R25, R26, 0xf, RZ, 0xc0, !PT ;  /* 0x0000000f1a197812 */ /* 0x000fc800078ec0ff */
[----:B------:R-:W-:-:S03]  /*0f20*/  ISETP.NE.AND P0, PT, R25, RZ, PT ;  /* 0x000000ff1900720c */ /* 0x000fc60003f05270 */
[----:B------:R-:W-:Y:S10]  /*0f30*/  @!P3 BRA `(.L_x_34) ;  /* 0x0000000400a4b947 */ /* 0x000ff40003800000 */
[----:B------:R-:W0:Y:S01]  /*0f40*/  LDC.64 R16, c[0x0][0x3a0] ;  /* 0x0000e800ff107b82 */ /* 0x000e220000000a00 */
[----:B------:R-:W-:Y:S01]  /*0f50*/  LEA.HI R31, R4, 0x1, RZ, 0x1b ;  /* 0x00000001041f7811 */ /* 0x000fe200078fd8ff */
[----:B------:R-:W-:Y:S02]  /*0f60*/  IMAD.MOV.U32 R24, RZ, RZ, RZ ;  /* 0x000000ffff187224 */ /* 0x000fe400078e00ff */
[----:B------:R-:W-:Y:S01]  /*0f70*/  IMAD.MOV.U32 R22, RZ, RZ, R18 ;  /* 0x000000ffff167224 */ /* 0x000fe200078e0012 */
[----:B------:R-:W-:-:S03]  /*0f80*/  LOP3.LUT R31, R31, 0xffffff0, RZ, 0xc0, !PT ;  /* 0x0ffffff01f1f7812 */ /* 0x000fc600078ec0ff */
[----:B------:R-:W1:Y:S02]  /*0f90*/  LDC.64 R14, c[0x0][0x3a8] ;  /* 0x0000ea00ff0e7b82 */ /* 0x000e640000000a00 */
[----:B------:R-:W-:Y:S02]  /*0fa0*/  IMAD.MOV R31, RZ, RZ, -R31 ;  /* 0x000000ffff1f7224 */ /* 0x000fe400078e0a1f */
[----:B0-----:R-:W-:-:S03]  /*0fb0*/  IMAD.WIDE.U32 R16, R23, 0x2, R16 ;  /* 0x0000000217107825 */ /* 0x001fc600078e0010 */
[----:B------:R-:W-:Y:S01]  /*0fc0*/  IADD3 R29, P3, PT, R16, 0x200, RZ ;  /* 0x00000200101d7810 */ /* 0x000fe20007f7e0ff */
[----:B-1----:R-:W-:-:S04]  /*0fd0*/  IMAD.WIDE.U32 R14, R23, 0x4, R14 ;  /* 0x00000004170e7825 */ /* 0x002fc800078e000e */
[----:B------:R-:W-:Y:S01]  /*0fe0*/  IMAD.X R32, RZ, RZ, R17, P3 ;  /* 0x000000ffff207224 */ /* 0x000fe200018e0611 */
[----:B------:R-:W-:-:S05]  /*0ff0*/  IADD3 R28, P4, PT, R14, 0x400, RZ ;  /* 0x000004000e1c7810 */ /* 0x000fca0007f9e0ff */
[----:B------:R-:W-:-:S08]  /*1000*/  IMAD.X R33, RZ, RZ, R15, P4 ;  /* 0x000000ffff217224 */ /* 0x000fd000020e060f */
.L_x_35:
[----:B------:R-:W-:Y:S02]  /*1010*/  IMAD.MOV.U32 R14, RZ, RZ, R29 ;  /* 0x000000ffff0e7224 */ /* 0x000fe400078e001d */
[----:B------:R-:W-:-:S05]  /*1020*/  IMAD.MOV.U32 R15, RZ, RZ, R32 ;  /* 0x000000ffff0f7224 */ /* 0x000fca00078e0020 */
[----:B0-----:R-:W2:Y:S04]  /*1030*/  LDG.E.U16 R16, desc[UR10][R14.64+-0x200] ;  /* 0xfffe000a0e107981 */ /* 0x001ea8000c1e1500 */
[----:B------:R-:W3:Y:S01]  /*1040*/  LDG.E.U16 R32, desc[UR10][R14.64+-0x1c0] ;  /* 0xfffe400a0e207981 */ /* 0x000ee2000c1e1500 */
[----:B------:R-:W-:Y:S02]  /*1050*/  IMAD.MOV.U32 R17, RZ, RZ, R33 ;  /* 0x000000ffff117224 */ /* 0x000fe400078e0021 */
[----:B--2---:R-:W-:Y:S02]  /*1060*/  HADD2.F32 R29, -RZ, R16.H0_H0 ;  /* 0x20000010ff1d7230 */ /* 0x004fe40000004100 */
[----:B------:R-:W-:Y:S02]  /*1070*/  IMAD.MOV.U32 R16, RZ, RZ, R28 ;  /* 0x000000ffff107224 */ /* 0x000fe400078e001c */
[----:B------:R-:W2:Y:S01]  /*1080*/  LDG.E.U16 R28, desc[UR10][R14.64+-0x180] ;  /* 0xfffe800a0e1c7981 */ /* 0x000ea2000c1e1500 */
[----:B------:R-:W-:-:S13]  /*1090*/  FSETP.GT.AND P3, PT, R29, R24, PT ;  /* 0x000000181d00720b */ /* 0x000fda0003f64000 */
[----:B-----5:R0:W4:Y:S01]  /*10a0*/  @P3 LDG.E R22, desc[UR10][R16.64+-0x400] ;  /* 0xfffc000a10163981 */ /* 0x020122000c1e1900 */
[----:B---3--:R-:W-:Y:S01]  /*10b0*/  HADD2.F32 R33, -RZ, R32.H0_H0 ;  /* 0x20000020ff217230 */ /* 0x008fe20000004100 */
[----:B------:R-:W-:Y:S02]  /*10c0*/  FSEL R24, R29, R24, P3 ;  /* 0x000000181d187208 */ /* 0x000fe40001800000 */
[----:B------:R-:W3:Y:S02]  /*10d0*/  LDG.E.U16 R32, desc[UR10][R14.64+-0x140] ;  /* 0xfffec00a0e207981 */ /* 0x000ee4000c1e1500 */
[----:B------:R-:W-:-:S04]  /*10e0*/  FSETP.GT.AND P3, PT, R33, R24, PT ;  /* 0x000000182100720b */ /* 0x000fc80003f64000 */
[----:B------:R-:W-:-:S09]  /*10f0*/  FSEL R24, R33, R24, P3 ;  /* 0x0000001821187208 */ /* 0x000fd20001800000 */
[----:B----4-:R0:W4:Y:S01]  /*1100*/  @P3 LDG.E R22, desc[UR10][R16.64+-0x380] ;  /* 0xfffc800a10163981 */ /* 0x010122000c1e1900 */
[----:B--2---:R-:W-:-:S03]  /*1110*/  HADD2.F32 R29, -RZ, R28.H0_H0 ;  /* 0x2000001cff1d7230 */ /* 0x004fc60000004100 */
[----:B------:R-:W2:Y:S02]  /*1120*/  LDG.E.U16 R28, desc[UR10][R14.64+-0x100] ;  /* 0xffff000a0e1c7981 */ /* 0x000ea4000c1e1500 */
[CC--:B------:R-:W-:Y:S01]  /*1130*/  FSETP.GT.AND P3, PT, R29.reuse, R24.reuse, PT ;  /* 0x000000181d00720b */ /* 0x0c0fe20003f64000 */
[----:B---3--:R-:W-:Y:S02]  /*1140*/  HADD2.F32 R33, -RZ, R32.H0_H0 ;  /* 0x20000020ff217230 */ /* 0x008fe40000004100 */
[----:B------:R-:W3:Y:S01]  /*1150*/  LDG.E.U16 R32, desc[UR10][R14.64+-0xc0] ;  /* 0xffff400a0e207981 */ /* 0x000ee2000c1e1500 */
[----:B------:R-:W-:-:S09]  /*1160*/  FSEL R24, R29, R24, P3 ;  /* 0x000000181d187208 */ /* 0x000fd20001800000 */
[----:B----4-:R0:W4:Y:S01]  /*1170*/  @P3 LDG.E R22, desc[UR10][R16.64+-0x300] ;  /* 0xfffd000a10163981 */ /* 0x010122000c1e1900 */
[----:B------:R-:W-:Y:S01]  /*1180*/  FSETP.GT.AND P3, PT, R33, R24, PT ;  /* 0x000000182100720b */ /* 0x000fe20003f64000 */
[----:B--2---:R-:W-:-:S03]  /*1190*/  HADD2.F32 R29, -RZ, R28.H0_H0 ;  /* 0x2000001cff1d7230 */ /* 0x004fc60000004100 */
[----:B------:R-:W-:Y:S01]  /*11a0*/  FSEL R24, R33, R24, P3 ;  /* 0x0000001821187208 */ /* 0x000fe20001800000 */
[----:B------:R-:W2:Y:S08]  /*11b0*/  LDG.E.U16 R28, desc[UR10][R14.64+-0x80] ;  /* 0xffff800a0e1c7981 */ /* 0x000eb0000c1e1500 */
[----:B----4-:R0:W4:Y:S01]  /*11c0*/  @P3 LDG.E R22, desc[UR10][R16.64+-0x280] ;  /* 0xfffd800a10163981 */ /* 0x010122000c1e1900 */
[----:B------:R-:W-:Y:S01]  /*11d0*/  FSETP.GT.AND P3, PT, R29, R24, PT ;  /* 0x000000181d00720b */ /* 0x000fe20003f64000 */
[----:B---3--:R-:W-:-:S02]  /*11e0*/  HADD2.F32 R33, -RZ, R32.H0_H0 ;  /* 0x20000020ff217230 */ /* 0x008fc40000004100 */
[----:B------:R-:W3:Y:S01]  /*11f0*/  LDG.E.U16 R32, desc[UR10][R14.64+-0x40] ;  /* 0xffffc00a0e207981 */ /* 0x000ee2000c1e1500 */
[----:B------:R-:W-:-:S09]  /*1200*/  FSEL R24, R29, R24, P3 ;  /* 0x000000181d187208 */ /* 0x000fd20001800000 */
[----:B----4-:R0:W4:Y:S01]  /*1210*/  @P3 LDG.E R22, desc[UR10][R16.64+-0x200] ;  /* 0xfffe000a10163981 */ /* 0x010122000c1e1900 */
[CC--:B------:R-:W-:Y:S01]  /*1220*/  FSETP.GT.AND P3, PT, R33.reuse, R24.reuse, PT ;  /* 0x000000182100720b */ /* 0x0c0fe20003f64000 */
[----:B--2---:R-:W-:Y:S02]  /*1230*/  HADD2.F32 R29, -RZ, R28.H0_H0 ;  /* 0x2000001cff1d7230 */ /* 0x004fe40000004100 */
[----:B------:R-:W2:Y:S01]  /*1240*/  LDG.E.U16 R28, desc[UR10][R14.64] ;  /* 0x0000000a0e1c7981 */ /* 0x000ea2000c1e1500 */
[----:B------:R-:W-:-:S09]  /*1250*/  FSEL R24, R33, R24, P3 ;  /* 0x0000001821187208 */ /* 0x000fd20001800000 */
[----:B----4-:R0:W4:Y:S01]  /*1260*/  @P3 LDG.E R22, desc[UR10][R16.64+-0x180] ;  /* 0xfffe800a10163981 */ /* 0x010122000c1e1900 */
[CC--:B------:R-:W-:Y:S01]  /*1270*/  FSETP.GT.AND P3, PT, R29.reuse, R24.reuse, PT ;  /* 0x000000181d00720b */ /* 0x0c0fe20003f64000 */
[----:B---3--:R-:W-:Y:S02]  /*1280*/  HADD2.F32 R33, -RZ, R32.H0_H0 ;  /* 0x20000020ff217230 */ /* 0x008fe40000004100 */
        /* <DEDUP_REMOVED lines=33> */
[----:B------:R-:W-:Y:S01]  /*14a0*/  FSETP.GT.AND P3, PT, R33, R24, PT ;  /* 0x000000182100720b */ /* 0x000fe20003f64000 */
[----:B--2---:R-:W-:-:S03]  /*14b0*/  HADD2.F32 R29, -RZ, R28.H0_H0 ;  /* 0x2000001cff1d7230 */ /* 0x004fc60000004100 */
[----:B------:R-:W-:-:S09]  /*14c0*/  FSEL R24, R33, R24, P3 ;  /* 0x0000001821187208 */ /* 0x000fd20001800000 */
[----:B----4-:R0:W2:Y:S01]  /*14d0*/  @P3 LDG.E R22, desc[UR10][R16.64+0x280] ;  /* 0x0002800a10163981 */ /* 0x0100a2000c1e1900 */
[----:B------:R-:W-:Y:S01]  /*14e0*/  FSETP.GT.AND P3, PT, R29, R24, PT ;  /* 0x000000181d00720b */ /* 0x000fe20003f64000 */
[----:B---3--:R-:W-:-:S03]  /*14f0*/  HADD2.F32 R35, -RZ, R32.H0_H0 ;  /* 0x20000020ff237230 */ /* 0x008fc60000004100 */
[----:B------:R-:W-:-:S09]  /*1500*/  FSEL R24, R29, R24, P3 ;  /* 0x000000181d187208 */ /* 0x000fd20001800000 */
[----:B--2---:R0:W2:Y:S01]  /*1510*/  @P3 LDG.E R22, desc[UR10][R16.64+0x300] ;  /* 0x0003000a10163981 */ /* 0x0040a2000c1e1900 */
[----:B------:R-:W-:Y:S01]  /*1520*/  FSETP.GT.AND P3, PT, R35, R24, PT ;  /* 0x000000182300720b */ /* 0x000fe20003f64000 */
[----:B------:R-:W-:-:S05]  /*1530*/  VIADD R31, R31, 0x10 ;  /* 0x000000101f1f7836 */ /* 0x000fca0000000000 */
[----:B------:R-:W-:Y:S02]  /*1540*/  ISETP.NE.AND P4, PT, R31, RZ, PT ;  /* 0x000000ff1f00720c */ /* 0x000fe40003f85270 */
[----:B------:R-:W-:-:S05]  /*1550*/  IADD3 R29, P5, PT, R14, 0x400, RZ ;  /* 0x000004000e1d7810 */ /* 0x000fca0007fbe0ff */
[----:B--2---:R0:W5:Y:S01]  /*1560*/  @P3 LDG.E R22, desc[UR10][R16.64+0x380] ;  /* 0x0003800a10163981 */ /* 0x004162000c1e1900 */
[----:B------:R-:W-:Y:S01]  /*1570*/  IADD3 R28, P6, PT, R16, 0x800, RZ ;  /* 0x00000800101c7810 */ /* 0x000fe20007fde0ff */
[----:B------:R-:W-:Y:S01]  /*1580*/  IMAD.X R32, RZ, RZ, R15, P5 ;  /* 0x000000ffff207224 */ /* 0x000fe200028e060f */
[----:B------:R-:W-:Y:S01]  /*1590*/  FSEL R24, R35, R24, P3 ;  /* 0x0000001823187208 */ /* 0x000fe20001800000 */
[----:B------:R-:W-:Y:S02]  /*15a0*/  VIADD R23, R23, 0x200 ;  /* 0x0000020017177836 */ /* 0x000fe40000000000 */
[----:B------:R-:W-:Y:S01]  /*15b0*/  IMAD.X R33, RZ, RZ, R17, P6 ;  /* 0x000000ffff217224 */ /* 0x000fe200030e0611 */
[----:B------:R-:W-:Y:S07]  /*15c0*/  @P4 BRA `(.L_x_35) ;  /* 0xfffffff800904947 */ /* 0x000fee000383ffff */
.L_x_34:
[----:B------:R-:W-:Y:S05]  /*15d0*/  BSYNC.RECONVERGENT B1 ;  /* 0x0000000000017941 */ /* 0x000fea0003800200 */
.L_x_33:
[----:B------:R-:W-:Y:S05]  /*15e0*/  @!P0 BRA `(.L_x_32) ;  /* 0x0000000400b48947 */ /* 0x000fea0003800000 */
[----:B------:R-:W-:Y:S01]  /*15f0*/  VIADD R25, R25, 0xffffffff ;  /* 0xffffffff19197836 */ /* 0x000fe20000000000 */
[----:B------:R-:W-:Y:S01]  /*1600*/  LOP3.LUT R26, R26, 0x7, RZ, 0xc0, !PT ;  /* 0x000000071a1a7812 */ /* 0x000fe200078ec0ff */
[----:B------:R-:W-:Y:S03]  /*1610*/  BSSY.RECONVERGENT B1, `(.L_x_36) ;  /* 0x0000031000017945 */ /* 0x000fe60003800200 */
[----:B------:R-:W-:Y:S02]  /*1620*/  ISETP.GE.U32.AND P3, PT, R25, 0x7, PT ;  /* 0x000000071900780c */ /* 0x000fe40003f66070 */
[----:B------:R-:W-:-:S11]  /*1630*/  ISETP.NE.AND P0, PT, R26, RZ, PT ;  /* 0x000000ff1a00720c */ /* 0x000fd60003f05270 */
[----:B------:R-:W-:Y:S05]  /*1640*/  @!P3 BRA `(.L_x_37) ;  /* 0x0000000000b4b947 */ /* 0x000fea0003800000 */
[----:B------:R-:W1:Y:S08]  /*1650*/  LDC.64 R14, c[0x0][0x3a0] ;  /* 0x0000e800ff0e7b82 */ /* 0x000e700000000a00 */
[----:B0-----:R-:W0:Y:S01]  /*1660*/  LDC.64 R16, c[0x0][0x3a8] ;  /* 0x0000ea00ff107b82 */ /* 0x001e220000000a00 */
[----:B-1----:R-:W-:-:S05]  /*1670*/  IMAD.WIDE.U32 R14, R23, 0x2, R14 ;  /* 0x00000002170e7825 */ /* 0x002fca00078e000e */
[----:B------:R-:W2:Y:S04]  /*1680*/  LDG.E.U16 R25, desc[UR10][R14.64] ;  /* 0x0000000a0e197981 */ /* 0x000ea8000c1e1500 */
[----:B------:R-:W3:Y:S01]  /*1690*/  LDG.E.U16 R28, desc[UR10][R14.64+0x40] ;  /* 0x0000400a0e1c7981 */ /* 0x000ee2000c1e1500 */
[----:B0-----:R-:W-:-:S03]  /*16a0*/  IMAD.WIDE.U32 R16, R23, 0x4, R16 ;  /* 0x0000000417107825 */ /* 0x001fc600078e0010 */
[----:B------:R-:W4:Y:S01]  /*16b0*/  LDG.E.U16 R31, desc[UR10][R14.64+0x80] ;  /* 0x0000800a0e1f7981 */ /* 0x000f22000c1e1500 */
[----:B--2---:R-:W-:-:S05]  /*16c0*/  HADD2.F32 R25, -RZ, R25.H0_H0 ;  /* 0x20000019ff197230 */ /* 0x004fca0000004100 */
[----:B------:R-:W-:-:S13]  /*16d0*/  FSETP.GT.AND P3, PT, R25, R24, PT ;  /* 0x000000181900720b */ /* 0x000fda0003f64000 */
[----:B-----5:R1:W2:Y:S01]  /*16e0*/  @P3 LDG.E R22, desc[UR10][R16.64] ;  /* 0x0000000a10163981 */ /* 0x0202a2000c1e1900 */
[----:B---3--:R-:W-:Y:S01]  /*16f0*/  HADD2.F32 R29, -RZ, R28.H0_H0 ;  /* 0x2000001cff1d7230 */ /* 0x008fe20000004100 */
[----:B------:R-:W-:Y:S01]  /*1700*/  FSEL R24, R25, R24, P3 ;  /* 0x0000001819187208 */ /* 0x000fe20001800000 */
[----:B----4-:R-:W-:Y:S01]  /*1710*/  HADD2.F32 R31, -RZ, R31.H0_H0 ;  /* 0x2000001fff1f7230 */ /* 0x010fe20000004100 */
[----:B------:R-:W3:Y:S02]  /*1720*/  LDG.E.U16 R25, desc[UR10][R14.64+0xc0] ;  /* 0x0000c00a0e197981 */ /* 0x000ee4000c1e1500 */
[CC--:B------:R-:W-:Y:S02]  /*1730*/  FSETP.GT.AND P3, PT, R29.reuse, R24.reuse, PT ;  /* 0x000000181d00720b */ /* 0x0c0fe40003f64000 */
[----:B------:R-:W4:Y:S02]  /*1740*/  LDG.E.U16 R28, desc[UR10][R14.64+0x100] ;  /* 0x0001000a0e1c7981 */ /* 0x000f24000c1e1500 */
[----:B------:R-:W-:-:S09]  /*1750*/  FSEL R24, R29, R24, P3 ;  /* 0x000000181d187208 */ /* 0x000fd20001800000 */
[----:B--2---:R1:W2:Y:S01]  /*1760*/  @P3 LDG.E R22, desc[UR10][R16.64+0x80] ;  /* 0x0000800a10163981 */ /* 0x0042a2000c1e1900 */
[----:B------:R-:W-:Y:S01]  /*1770*/  FSETP.GT.AND P3, PT, R31, R24, PT ;  /* 0x000000181f00720b */ /* 0x000fe20003f64000 */
[----:B---3--:R-:W-:-:S03]  /*1780*/  HADD2.F32 R25, -RZ, R25.H0_H0 ;  /* 0x20000019ff197230 */ /* 0x008fc60000004100 */
[----:B------:R-:W-:Y:S02]  /*1790*/  FSEL R24, R31, R24, P3 ;  /* 0x000000181f187208 */ /* 0x000fe40001800000 */
[----:B------:R-:W3:Y:S07]  /*17a0*/  LDG.E.U16 R31, desc[UR10][R14.64+0x140] ;  /* 0x0001400a0e1f7981 */ /* 0x000eee000c1e1500 */
[----:B--2---:R1:W2:Y:S01]  /*17b0*/  @P3 LDG.E R22, desc[UR10][R16.64+0x100] ;  /* 0x0001000a10163981 */ /* 0x0042a2000c1e1900 */
[----:B------:R-:W-:Y:S01]  /*17c0*/  FSETP.GT.AND P3, PT, R25, R24, PT ;  /* 0x000000181900720b */ /* 0x000fe20003f64000 */
[----:B----4-:R-:W-:-:S02]  /*17d0*/  HADD2.F32 R29, -RZ, R28.H0_H0 ;  /* 0x2000001cff1d7230 */ /* 0x010fc40000004100 */
[----:B------:R-:W4:Y:S01]  /*17e0*/  LDG.E.U16 R28, desc[UR10][R14.64+0x1c0] ;  /* 0x0001c00a0e1c7981 */ /* 0x000f22000c1e1500 */
[----:B------:R-:W-:Y:S01]  /*17f0*/  FSEL R24, R25, R24, P3 ;  /* 0x0000001819187208 */ /* 0x000fe20001800000 */
[----:B---3--:R-:W-:Y:S02]  /*1800*/  HADD2.F32 R31, -RZ, R31.H0_H0 ;  /* 0x2000001fff1f7230 */ /* 0x008fe40000004100 */
[----:B------:R-:W3:Y:S06]  /*1810*/  LDG.E.U16 R25, desc[UR10][R14.64+0x180] ;  /* 0x0001800a0e197981 */ /* 0x000eec000c1e1500 */
[----:B--2---:R1:W2:Y:S01]  /*1820*/  @P3 LDG.E R22, desc[UR10][R16.64+0x180] ;  /* 0x0001800a10163981 */ /* 0x0042a2000c1e1900 */
[----:B------:R-:W-:-:S04]  /*1830*/  FSETP.GT.AND P3, PT, R29, R24, PT ;  /* 0x000000181d00720b */ /* 0x000fc80003f64000 */
[----:B------:R-:W-:-:S09]  /*1840*/  FSEL R24, R29, R24, P3 ;  /* 0x000000181d187208 */ /* 0x000fd20001800000 */
[----:B--2---:R1:W2:Y:S01]  /*1850*/  @P3 LDG.E R22, desc[UR10][R16.64+0x200] ;  /* 0x0002000a10163981 */ /* 0x0042a2000c1e1900 */
[----:B------:R-:W-:Y:S01]  /*1860*/  FSETP.GT.AND P3, PT, R31, R24, PT ;  /* 0x000000181f00720b */ /* 0x000fe20003f64000 */
[----:B---3--:R-:W-:-:S03]  /*1870*/  HADD2.F32 R25, -RZ, R25.H0_H0 ;  /* 0x20000019ff197230 */ /* 0x008fc60000004100 */
[----:B------:R-:W-:-:S09]  /*1880*/  FSEL R24, R31, R24, P3 ;  /* 0x000000181f187208 */ /* 0x000fd20001800000 */
[----:B--2---:R1:W2:Y:S01]  /*1890*/  @P3 LDG.E R22, desc[UR10][R16.64+0x280] ;  /* 0x0002800a10163981 */ /* 0x0042a2000c1e1900 */
[----:B------:R-:W-:Y:S01]  /*18a0*/  FSETP.GT.AND P3, PT, R25, R24, PT ;  /* 0x000000181900720b */ /* 0x000fe20003f64000 */
[----:B----4-:R-:W-:-:S03]  /*18b0*/  HADD2.F32 R29, -RZ, R28.H0_H0 ;  /* 0x2000001cff1d7230 */ /* 0x010fc60000004100 */
[----:B------:R-:W-:-:S09]  /*18c0*/  FSEL R24, R25, R24, P3 ;  /* 0x0000001819187208 */ /* 0x000fd20001800000 */
[----:B--2---:R1:W2:Y:S01]  /*18d0*/  @P3 LDG.E R22, desc[UR10][R16.64+0x300] ;  /* 0x0003000a10163981 */ /* 0x0042a2000c1e1900 */
[----:B------:R-:W-:Y:S01]  /*18e0*/  FSETP.GT.AND P3, PT, R29, R24, PT ;  /* 0x000000181d00720b */ /* 0x000fe20003f64000 */
[----:B------:R-:W-:-:S12]  /*18f0*/  VIADD R23, R23, 0x100 ;  /* 0x0000010017177836 */ /* 0x000fd80000000000 */
[----:B--2---:R1:W5:Y:S01]  /*1900*/  @P3 LDG.E R22, desc[UR10][R16.64+0x380] ;  /* 0x0003800a10163981 */ /* 0x004362000c1e1900 */
[----:B------:R-:W-:-:S07]  /*1910*/  FSEL R24, R29, R24, P3 ;  /* 0x000000181d187208 */ /* 0x000fce0001800000 */
.L_x_37:
[----:B------:R-:W-:Y:S05]  /*1920*/  BSYNC.RECONVERGENT B1 ;  /* 0x0000000000017941 */ /* 0x000fea0003800200 */
.L_x_36:
[----:B------:R-:W-:Y:S05]  /*1930*/  @!P0 BRA `(.L_x_32) ;  /* 0x0000000000e08947 */ /* 0x000fea0003800000 */
[----:B------:R-:W-:Y:S01]  /*1940*/  VIADD R26, R26, 0xffffffff ;  /* 0xffffffff1a1a7836 */ /* 0x000fe20000000000 */
[----:B------:R-:W-:Y:S01]  /*1950*/  BSSY.RECONVERGENT B1, `(.L_x_38) ;  /* 0x000001d000017945 */ /* 0x000fe20003800200 */
[----:B------:R-:W-:-:S03]  /*1960*/  ISETP.NE.AND P0, PT, R8, RZ, PT ;  /* 0x000000ff0800720c */ /* 0x000fc60003f05270 */
[----:B------:R-:W-:-:S13]  /*1970*/  ISETP.GE.U32.AND P3, PT, R26, 0x3, PT ;  /* 0x000000031a00780c */ /* 0x000fda0003f66070 */
[----:B------:R-:W-:Y:S05]  /*1980*/  @!P3 BRA `(.L_x_39) ;  /* 0x000000000064b947 */ /* 0x000fea0003800000 */
[----:B------:R-:W2:Y:S08]  /*1990*/  LDC.64 R14, c[0x0][0x3a0] ;  /* 0x0000e800ff0e7b82 */ /* 0x000eb00000000a00 */
[----:B01----:R-:W0:Y:S01]  /*19a0*/  LDC.64 R16, c[0x0][0x3a8] ;  /* 0x0000ea00ff107b82 */ /* 0x003e220000000a00 */
[----:B--2---:R-:W-:-:S05]  /*19b0*/  IMAD.WIDE.U32 R14, R23, 0x2, R14 ;  /* 0x00000002170e7825 */ /* 0x004fca00078e000e */
        /* <DEDUP_REMOVED lines=8> */
[----:B------:R-:W-:Y:S02]  /*1a40*/  FSEL R24, R25, R24, P3 ;  /* 0x0000001819187208 */ /* 0x000fe40001800000 */
[----:B------:R-:W3:Y:S02]  /*1a50*/  LDG.E.U16 R26, desc[UR10][R14.64+0xc0] ;  /* 0x0000c00a0e1a7981 */ /* 0x000ee4000c1e1500 */
[----:B------:R-:W-:Y:S01]  /*1a60*/  FSETP.GT.AND P3, PT, R29, R24, PT ;  /* 0x000000181d00720b */ /* 0x000fe20003f64000 */
[----:B----4-:R-:W-:-:S03]  /*1a70*/  HADD2.F32 R25, -RZ, R28.H0_H0 ;  /* 0x2000001cff197230 */ /* 0x010fc60000004100 */
[----:B------:R-:W-:-:S09]  /*1a80*/  FSEL R24, R29, R24, P3 ;  /* 0x000000181d187208 */ /* 0x000fd20001800000 */
[----:B--2---:R2:W4:Y:S01]  /*1a90*/  @P3 LDG.E R22, desc[UR10][R16.64+0x80] ;  /* 0x0000800a10163981 */ /* 0x004522000c1e1900 */
[----:B------:R-:W-:Y:S01]  /*1aa0*/  FSETP.GT.AND P3, PT, R25, R24, PT ;  /* 0x000000181900720b */ /* 0x000fe20003f64000 */
[----:B---3--:R-:W-:-:S03]  /*1ab0*/  HADD2.F32 R29, -RZ, R26.H0_H0 ;  /* 0x2000001aff1d7230 */ /* 0x008fc60000004100 */
[----:B------:R-:W-:-:S09]  /*1ac0*/  FSEL R24, R25, R24, P3 ;  /* 0x0000001819187208 */ /* 0x000fd20001800000 */
[----:B----4-:R2:W3:Y:S01]  /*1ad0*/  @P3 LDG.E R22, desc[UR10][R16.64+0x100] ;  /* 0x0001000a10163981 */ /* 0x0104e2000c1e1900 */
[----:B------:R-:W-:Y:S01]  /*1ae0*/  FSETP.GT.AND P3, PT, R29, R24, PT ;  /* 0x000000181d00720b */ /* 0x000fe20003f64000 */
[----:B------:R-:W-:-:S12]  /*1af0*/  VIADD R23, R23, 0x80 ;  /* 0x0000008017177836 */ /* 0x000fd80000000000 */
[----:B---3--:R2:W5:Y:S01]  /*1b00*/  @P3 LDG.E R22, desc[UR10][R16.64+0x180] ;  /* 0x0001800a10163981 */ /* 0x008562000c1e1900 */
[----:B------:R-:W-:-:S07]  /*1b10*/  FSEL R24, R29, R24, P3 ;  /* 0x000000181d187208 */ /* 0x000fce0001800000 */
.L_x_39:
[----:B------:R-:W-:Y:S05]  /*1b20*/  BSYNC.RECONVERGENT B1 ;  /* 0x0000000000017941 */ /* 0x000fea0003800200 */
.L_x_38:
[----:B------:R-:W-:Y:S05]  /*1b30*/  @!P0 BRA `(.L_x_32) ;  /* 0x0000000000608947 */ /* 0x000fea0003800000 */
[----:B------:R-:W3:Y:S08]  /*1b40*/  LDC.64 R14, c[0x0][0x3a0] ;  /* 0x0000e800ff0e7b82 */ /* 0x000ef00000000a00 */
[----:B012---:R-:W0:Y:S01]  /*1b50*/  LDC.64 R16, c[0x0][0x3a8] ;  /* 0x0000ea00ff107b82 */ /* 0x007e220000000a00 */
[----:B---3--:R-:W-:-:S05]  /*1b60*/  IMAD.WIDE.U32 R14, R23, 0x2, R14 ;  /* 0x00000002170e7825 */ /* 0x008fca00078e000e */
[----:B------:R-:W2:Y:S01]  /*1b70*/  LDG.E.U16 R25, desc[UR10][R14.64] ;  /* 0x0000000a0e197981 */ /* 0x000ea2000c1e1500 */
[----:B0-----:R-:W-:-:S04]  /*1b80*/  IMAD.WIDE.U32 R16, R23, 0x4, R16 ;  /* 0x0000000417107825 */ /* 0x001fc800078e0010 */
[----:B--2---:R-:W-:-:S05]  /*1b90*/  HADD2.F32 R25, -RZ, R25.H0_H0 ;  /* 0x20000019ff197230 */ /* 0x004fca0000004100 */
[----:B------:R-:W-:-:S13]  /*1ba0*/  FSETP.GT.AND P0, PT, R25, R24, PT ;  /* 0x000000181900720b */ /* 0x000fda0003f04000 */
[----:B-----5:R3:W5:Y:S01]  /*1bb0*/  @P0 LDG.E R22, desc[UR10][R16.64] ;  /* 0x0000000a10160981 */ /* 0x020762000c1e1900 */
[----:B------:R-:W-:Y:S02]  /*1bc0*/  ISETP.NE.AND P3, PT, R8, 0x1, PT ;  /* 0x000000010800780c */ /* 0x000fe40003f65270 */
[----:B------:R-:W-:-:S11]  /*1bd0*/  FSEL R24, R25, R24, P0 ;  /* 0x0000001819187208 */ /* 0x000fd60000000000 */
[----:B---3--:R-:W-:Y:S05]  /*1be0*/  @!P3 BRA `(.L_x_32) ;  /* 0x000000000034b947 */ /* 0x008fea0003800000 */
[----:B------:R-:W2:Y:S01]  /*1bf0*/  LDG.E.U16 R23, desc[UR10][R14.64+0x40] ;  /* 0x0000400a0e177981 */ /* 0x000ea2000c1e1500 */
[----:B------:R-:W-:-:S13]  /*1c00*/  ISETP.NE.AND P3, PT, R8, 0x2, PT ;  /* 0x000000020800780c */ /* 0x000fda0003f65270 */
[----:B------:R-:W3:Y:S01]  /*1c10*/  @P3 LDG.E.U16 R25, desc[UR10][R14.64+0x80] ;  /* 0x0000800a0e193981 */ /* 0x000ee2000c1e1500 */
[----:B--2---:R-:W-:-:S05]  /*1c20*/  HADD2.F32 R23, -RZ, R23.H0_H0 ;  /* 0x20000017ff177230 */ /* 0x004fca0000004100 */
[----:B------:R-:W-:-:S13]  /*1c30*/  FSETP.GT.AND P0, PT, R23, R24, PT ;  /* 0x000000181700720b */ /* 0x000fda0003f04000 */
[----:B-----5:R4:W2:Y:S01]  /*1c40*/  @P0 LDG.E R22, desc[UR10][R16.64+0x80] ;  /* 0x0000800a10160981 */ /* 0x0208a2000c1e1900 */
[----:B---3--:R-:W-:Y:S01]  /*1c50*/  @P3 HADD2.F32 R25, -RZ, R25.H0_H0 ;  /* 0x20000019ff193230 */ /* 0x008fe20000004100 */
[----:B------:R-:W-:Y:S02]  /*1c60*/  FSEL R24, R23, R24, P0 ;  /* 0x0000001817187208 */ /* 0x000fe40000000000 */
[----:B------:R-:W-:Y:S02]  /*1c70*/  PLOP3.LUT P4, PT, PT, PT, PT, 0x8, 0x80 ;  /* 0x000000000080781c */ /* 0x000fe40003f8e170 */
[----:B------:R-:W-:-:S04]  /*1c80*/  @P3 FSETP.GT.AND P0, PT, R25, R24, PT ;  /* 0x000000181900320b */ /* 0x000fc80003f04000 */
[----:B------:R-:W-:-:S13]  /*1c90*/  @P3 PLOP3.LUT P4, PT, P0, PT, PT, 0x80, 0x8 ;  /* 0x000000000008381c */ /* 0x000fda000078f070 */
[----:B--2---:R4:W5:Y:S01]  /*1ca0*/  @P4 LDG.E R22, desc[UR10][R16.64+0x100] ;  /* 0x0001000a10164981 */ /* 0x004962000c1e1900 */
[----:B------:R-:W-:-:S07]  /*1cb0*/  @P3 FSEL R24, R25, R24, P0 ;  /* 0x0000001819183208 */ /* 0x000fce0000000000 */
.L_x_32:
[----:B------:R-:W-:Y:S05]  /*1cc0*/  BSYNC.RECONVERGENT B0 ;  /* 0x0000000000007941 */ /* 0x000fea0003800200 */
.L_x_31:
[----:B------:R-:W-:-:S03]  /*1cd0*/  UMOV UR4, 0xffffffff ;  /* 0xffffffff00047882 */ /* 0x000fc60000000000 */
[----:B------:R-:W-:Y:S05]  /*1ce0*/  BRA.DIV UR4, `(.L_x_40) ;  /* 0x0000001e04b87947 */ /* 0x000fea000b800000 */
[----:B------:R-:W3:Y:S04]  /*1cf0*/  SHFL.DOWN PT, R23, R24, 0x10, 0x1f ;  /* 0x0a001f0018177f89 */ /* 0x000ee800000e0000 */
[----:B-----5:R-:W0:Y:S01]  /*1d00*/  SHFL.DOWN PT, R29, R22, 0x10, 0x1f ;  /* 0x0a001f00161d7f89 */ /* 0x020e2200000e0000 */
[----:B---3--:R-:W-:-:S04]  /*1d10*/  FSETP.GEU.AND P0, PT, R24, R23, PT ;  /* 0x000000171800720b */ /* 0x008fc80003f0e000 */
[----:B------:R-:W-:Y:S02]  /*1d20*/  FSEL R23, R23, R24, !P0 ;  /* 0x0000001817177208 */ /* 0x000fe40004000000 */
[----:B0-----:R-:W-:-:S03]  /*1d30*/  SEL R29, R29, R22, !P0 ;  /* 0x000000161d1d7207 */ /* 0x001fc60004000000 */
[----:B------:R-:W0:Y:S04]  /*1d40*/  SHFL.DOWN PT, R26, R23, 0x8, 0x1f ;  /* 0x09001f00171a7f89 */ /* 0x000e2800000e0000 */
[----:B------:R-:W3:Y:S01]  /*1d50*/  SHFL.DOWN PT, R28, R29, 0x8, 0x1f ;  /* 0x09001f001d1c7f89 */ /* 0x000ee200000e0000 */
[----:B0-----:R-:W-:-:S04]  /*1d60*/  FSETP.GEU.AND P0, PT, R23, R26, PT ;  /* 0x0000001a1700720b */ /* 0x001fc80003f0e000 */
[----:B------:R-:W-:Y:S02]  /*1d70*/  FSEL R26, R26, R23, !P0 ;  /* 0x000000171a1a7208 */ /* 0x000fe40004000000 */
[----:B---3--:R-:W-:-:S03]  /*1d80*/  SEL R28, R28, R29, !P0 ;  /* 0x0000001d1c1c7207 */ /* 0x008fc60004000000 */
        /* <DEDUP_REMOVED lines=10> */
[----:B------:R0:W3:Y:S04]  /*1e30*/  SHFL.DOWN PT, R29, R24, 0x1, 0x1f ;  /* 0x08201f00181d7f89 */ /* 0x0000e800000e0000 */
[----:B------:R0:W0:Y:S02]  /*1e40*/  SHFL.DOWN PT, R25, R23, 0x1, 0x1f ;  /* 0x08201f0017197f89 */ /* 0x00002400000e0000 */
.L_x_85:
[----:B---3--:R-:W-:-:S04]  /*1e50*/  FSETP.GEU.AND P0, PT, R24, R29, PT ;  /* 0x0000001d1800720b */ /* 0x008fc80003f0e000 */
[----:B0-----:R-:W-:Y:S01]  /*1e60*/  SEL R25, R25, R23, !P0 ;  /* 0x0000001719197207 */ /* 0x001fe20004000000 */
[----:B------:R-:W-:Y:S08]  /*1e70*/  @P2 BRA `(.L_x_30) ;  /* 0x0000000000282947 */ /* 0x000ff00003800000 */
[----:B------:R-:W0:Y:S01]  /*1e80*/  S2UR UR7, SR_CgaCtaId ;  /* 0x00000000000779c3 */ /* 0x000e220000008800 */
[----:B------:R-:W-:Y:S01]  /*1e90*/  UMOV UR4, 0x400 ;  /* 0x0000040000047882 */ /* 0x000fe20000000000 */
[----:B------:R-:W-:-:S06]  /*1ea0*/  VIADD R23, R25, 0x1 ;  /* 0x0000000119177836 */ /* 0x000fcc0000000000 */
[----:B-12-4-:R-:W1:Y:S08]  /*1eb0*/  LDC.64 R16, c[0x0][0x3b8] ;  /* 0x0000ee00ff107b82 */ /* 0x016e700000000a00 */
[----:B------:R-:W2:Y:S01]  /*1ec0*/  LDC.64 R14, c[0x0][0x3a8] ;  /* 0x0000ea00ff0e7b82 */ /* 0x000ea20000000a00 */
[----:B0-----:R-:W-:Y:S01]  /*1ed0*/  ULEA UR4, UR7, UR4, 0x18 ;  /* 0x0000000407047291 */ /* 0x001fe2000f8ec0ff */
[----:B-1----:R-:W-:-:S08]  /*1ee0*/  IMAD.WIDE R16, R18, 0x4, R16 ;  /* 0x0000000412107825 */ /* 0x002fd000078e0210 */
[----:B------:R0:W-:Y:S04]  /*1ef0*/  STS [UR4+0x70], R25 ;  /* 0x00007019ff007988 */ /* 0x0001e80008000804 */
[----:B------:R0:W-:Y:S04]  /*1f00*/  STG.E desc[UR10][R16.64], R23 ;  /* 0x0000001710007986 */ /* 0x0001e8000c10190a */
[----:B--2---:R0:W-:Y:S02]  /*1f10*/  STG.E desc[UR10][R14.64], R25 ;  /* 0x000000190e007986 */ /* 0x0041e4000c10190a */
.L_x_30:
[----:B------:R-:W3:Y:S02]  /*1f20*/  LDCU UR4, c[0x0][0x394] ;  /* 0x00007280ff0477ac */ /* 0x000ee40008000800 */
[----:B---3--:R-:W-:Y:S01]  /*1f30*/  ISETP.GE.AND P0, PT, R27, UR4, PT ;  /* 0x000000041b007c0c */ /* 0x008fe2000bf06270 */
[----:B------:R-:W-:Y:S05]  /*1f40*/  WARPSYNC.ALL ;  /* 0x0000000000007948 */ /* 0x000fea0003800000 */
[----:B------:R-:W3:Y:S08]  /*1f50*/  S2UR UR7, SR_CgaCtaId ;  /* 0x00000000000779c3 */ /* 0x000ef00000008800 */
[----:B------:R-:W-:Y:S06]  /*1f60*/  BAR.SYNC.DEFER_BLOCKING 0x0 ;  /* 0x0000000000007b1d */ /* 0x000fec0000010000 */
[----:B------:R-:W-:Y:S01]  /*1f70*/  UMOV UR4, 0x400 ;  /* 0x0000040000047882 */ /* 0x000fe20000000000 */
[----:B------:R-:W0:Y:S01]  /*1f80*/  LDCU UR13, c[0x0][0x38c] ;  /* 0x00007180ff0d77ac */ /* 0x000e220008000800 */
[----:B------:R-:W-:Y:S01]  /*1f90*/  BSSY.RECONVERGENT B0, `(.L_x_29) ;  /* 0x0000064000007945 */ /* 0x000fe20003800200 */
[----:B------:R-:W0:Y:S01]  /*1fa0*/  LDCU.64 UR16, c[0x0][0x380] ;  /* 0x00007000ff1077ac */ /* 0x000e220008000a00 */
[----:B---3--:R-:W-:-:S09]  /*1fb0*/  ULEA UR4, UR7, UR4, 0x18 ;  /* 0x0000000407047291 */ /* 0x008fd2000f8ec0ff */
[----:B------:R-:W3:Y:S02]  /*1fc0*/  LDS R32, [UR4+0x70] ;  /* 0x00007004ff207984 */ /* 0x000ee40008000800 */
[----:B---3--:R-:W-:Y:S02]  /*1fd0*/  ISETP.EQ.OR P0, PT, R32, R18, P0 ;  /* 0x000000122000720c */ /* 0x008fe40000702670 */
[----:B------:R-:W-:-:S11]  /*1fe0*/  SHF.R.S32.HI R33, RZ, 0x1f, R32 ;  /* 0x0000001fff217819 */ /* 0x000fd60000011420 */
[----:B0-----:R-:W-:Y:S05]  /*1ff0*/  @P0 BRA `(.L_x_41) ;  /* 0x0000000400740947 */ /* 0x001fea0003800000 */
[----:B------:R-:W-:Y:S01]  /*2000*/  ISETP.NE.AND P0, PT, R9, 0x300, PT ;  /* 0x000003000900780c */ /* 0x000fe20003f05270 */
[----:B------:R-:W-:Y:S01]  /*2010*/  BSSY.RECONVERGENT B1, `(.L_x_42) ;  /* 0x000002b000017945 */ /* 0x000fe20003800200 */
[----:B------:R-:W-:Y:S01]  /*2020*/  SHF.R.S32.HI R19, RZ, 0x1f, R18 ;  /* 0x0000001fff137819 */ /* 0x000fe20000011412 */
[----:B------:R-:W-:-:S10]  /*2030*/  IMAD.MOV.U32 R31, RZ, RZ, R2 ;  /* 0x000000ffff1f7224 */ /* 0x000fd400078e0002 */
[----:B------:R-:W-:Y:S05]  /*2040*/  @!P0 BRA `(.L_x_43) ;  /* 0x00000000009c8947 */ /* 0x000fea0003800000 */
[----:B------:R-:W0:Y:S08]  /*2050*/  LDC R35, c[0x0][0x38c] ;  /* 0x0000e300ff237b82 */ /* 0x000e300000000800 */
[----:B------:R-:W1:Y:S01]  /*2060*/  LDC.64 R14, c[0x0][0x380] ;  /* 0x0000e000ff0e7b82 */ /* 0x000e620000000a00 */
[----:B0-----:R-:W-:-:S04]  /*2070*/  IMAD.WIDE R22, R2, R35, R32 ;  /* 0x0000002302167225 */ /* 0x001fc800078e0220 */
[----:B------:R-:W-:Y:S01]  /*2080*/  IMAD.WIDE R28, R2, R35, R18 ;  /* 0x00000023021c7225 */ /* 0x000fe200078e0212 */
[-C--:B-12-4-:R-:W-:Y:S02]  /*2090*/  LEA R16, P2, R22, R14.reuse, 0x1 ;  /* 0x0000000e16107211 */ /* 0x096fe400078408ff */
[----:B------:R-:W-:Y:S02]  /*20a0*/  LEA R24, P0, R28, R14, 0x1 ;  /* 0x0000000e1c187211 */ /* 0x000fe400078008ff */
[-C--:B------:R-:W-:Y:S02]  /*20b0*/  LEA.HI.X R17, R22, R15.reuse, R23, 0x1, P2 ;  /* 0x0000000f16117211 */ /* 0x080fe400010f0c17 */
[----:B------:R-:W-:-:S03]  /*20c0*/  LEA.HI.X R25, R28, R15, R29, 0x1, P0 ;  /* 0x0000000f1c197211 */ /* 0x000fc600000f0c1d */
[----:B------:R-:W2:Y:S04]  /*20d0*/  LDG.E.U16 R29, desc[UR10][R16.64] ;  /* 0x0000000a101d7981 */ /* 0x000ea8000c1e1500 */
[----:B------:R-:W3:Y:S01]  /*20e0*/  LDG.E.U16 R23, desc[UR10][R24.64] ;  /* 0x0000000a18177981 */ /* 0x000ee2000c1e1500 */
[----:B------:R-:W-:Y:S01]  /*20f0*/  ISETP.NE.AND P0, PT, R9, RZ, PT ;  /* 0x000000ff0900720c */ /* 0x000fe20003f05270 */
[----:B------:R-:W-:Y:S02]  /*2100*/  IMAD.MOV.U32 R31, RZ, RZ, R3 ;  /* 0x000000ffff1f7224 */ /* 0x000fe400078e0003 */
[----:B--2---:R0:W-:Y:S04]  /*2110*/  STG.E.U16 desc[UR10][R24.64], R29 ;  /* 0x0000001d18007986 */ /* 0x0041e8000c10150a */
[----:B---3--:R0:W-:Y:S06]  /*2120*/  STG.E.U16 desc[UR10][R16.64], R23 ;  /* 0x0000001710007986 */ /* 0x0081ec000c10150a */
[----:B------:R-:W-:Y:S05]  /*2130*/  @!P0 BRA `(.L_x_43) ;  /* 0x0000000000608947 */ /* 0x000fea0003800000 */
[----:B0-----:R-:W-:-:S04]  /*2140*/  IMAD.WIDE R22, R3, R35, R32 ;  /* 0x0000002303167225 */ /* 0x001fc800078e0220 */
[----:B------:R-:W-:Y:S01]  /*2150*/  IMAD.WIDE R28, R3, R35, R18 ;  /* 0x00000023031c7225 */ /* 0x000fe200078e0212 */
[-C--:B------:R-:W-:Y:S02]  /*2160*/  LEA R16, P2, R22, R14.reuse, 0x1 ;  /* 0x0000000e16107211 */ /* 0x080fe400078408ff */
[----:B------:R-:W-:Y:S02]  /*2170*/  LEA R24, P0, R28, R14, 0x1 ;  /* 0x0000000e1c187211 */ /* 0x000fe400078008ff */
[-C--:B------:R-:W-:Y:S02]  /*2180*/  LEA.HI.X R17, R22, R15.reuse, R23, 0x1, P2 ;  /* 0x0000000f16117211 */ /* 0x080fe400010f0c17 */
[----:B------:R-:W-:-:S03]  /*2190*/  LEA.HI.X R25, R28, R15, R29, 0x1, P0 ;  /* 0x0000000f1c197211 */ /* 0x000fc600000f0c1d */
[----:B------:R-:W2:Y:S04]  /*21a0*/  LDG.E.U16 R29, desc[UR10][R16.64] ;  /* 0x0000000a101d7981 */ /* 0x000ea8000c1e1500 */
[----:B------:R-:W3:Y:S01]  /*21b0*/  LDG.E.U16 R23, desc[UR10][R24.64] ;  /* 0x0000000a18177981 */ /* 0x000ee2000c1e1500 */
[----:B------:R-:W-:Y:S01]  /*21c0*/  ISETP.NE.AND P0, PT, R9, 0x100, PT ;  /* 0x000001000900780c */ /* 0x000fe20003f05270 */
        /* <DEDUP_REMOVED lines=12> */
[----:B------:R-:W-:-:S03]  /*2290*/  VIADD R31, R2, 0x300 ;  /* 0x00000300021f7836 */ /* 0x000fc60000000000 */
[----:B---3--:R3:W-:Y:S04]  /*22a0*/  STG.E.U16 desc[UR10][R24.64], R23 ;  /* 0x0000001718007986 */ /* 0x0087e8000c10150a */
[----:B--2---:R3:W-:Y:S02]  /*22b0*/  STG.E.U16 desc[UR10][R14.64], R17 ;  /* 0x000000110e007986 */ /* 0x0047e4000c10150a */
.L_x_43:
[----:B------:R-:W-:Y:S05]  /*22c0*/  BSYNC.RECONVERGENT B1 ;  /* 0x0000000000017941 */ /* 0x000fea0003800200 */
.L_x_42:
[----:B------:R-:W-:-:S13]  /*22d0*/  ISETP.GE.U32.AND P0, PT, R5, 0x300, PT ;  /* 0x000003000500780c */ /* 0x000fda0003f06070 */
[----:B------:R-:W-:Y:S05]  /*22e0*/  @!P0 BRA `(.L_x_41) ;  /* 0x0000000000b88947 */ /* 0x000fea0003800000 */
.L_x_44:
[----:B0--3--:R-:W-:-:S04]  /*22f0*/  IMAD.WIDE R14, R31, UR13, R32 ;  /* 0x0000000d1f0e7c25 */ /* 0x009fc8000f8e0220 */
[----:B012-4-:R-:W-:Y:S01]  /*2300*/  IMAD.WIDE R16, R31, UR13, R18 ;  /* 0x0000000d1f107c25 */ /* 0x017fe2000f8e0212 */
[----:B------:R-:W-:Y:S02]  /*2310*/  LEA R36, P2, R14, UR16, 0x1 ;  /* 0x000000100e247c11 */ /* 0x000fe4000f8408ff */
[----:B------:R-:W-:Y:S02]  /*2320*/  LEA R24, P0, R16, UR16, 0x1 ;  /* 0x0000001010187c11 */ /* 0x000fe4000f8008ff */
[----:B------:R-:W-:Y:S02]  /*2330*/  LEA.HI.X R37, R14, UR17, R15, 0x1, P2 ;  /* 0x000000110e257c11 */ /* 0x000fe400090f0c0f */
[----:B------:R-:W-:-:S03]  /*2340*/  LEA.HI.X R25, R16, UR17, R17, 0x1, P0 ;  /* 0x0000001110197c11 */ /* 0x000fc600080f0c11 */
[----:B------:R-:W2:Y:S04]  /*2350*/  LDG.E.U16 R29, desc[UR10][R36.64] ;  /* 0x0000000a241d7981 */ /* 0x000ea8000c1e1500 */
[----:B------:R-:W3:Y:S01]  /*2360*/  LDG.E.U16 R26, desc[UR10][R24.64] ;  /* 0x0000000a181a7981 */ /* 0x000ee2000c1e1500 */
[----:B------:R-:W-:-:S04]  /*2370*/  VIADD R17, R31, 0x100 ;  /* 0x000001001f117836 */ /* 0x000fc80000000000 */
[----:B------:R-:W-:-:S03]  /*2380*/  IMAD.WIDE R14, R17, UR13, R32 ;  /* 0x0000000d110e7c25 */ /* 0x000fc6000f8e0220 */
[----:B------:R-:W-:-:S04]  /*2390*/  LEA R34, P0, R14, UR16, 0x1 ;  /* 0x000000100e227c11 */ /* 0x000fc8000f8008ff */
[----:B------:R-:W-:Y:S01]  /*23a0*/  LEA.HI.X R35, R14, UR17, R15, 0x1, P0 ;  /* 0x000000110e237c11 */ /* 0x000fe200080f0c0f */
[----:B------:R-:W-:-:S03]  /*23b0*/  IMAD.WIDE R14, R17, UR13, R18 ;  /* 0x0000000d110e7c25 */ /* 0x000fc6000f8e0212 */
[----:B------:R-:W-:-:S04]  /*23c0*/  LEA R22, P0, R14, UR16, 0x1 ;  /* 0x000000100e167c11 */ /* 0x000fc8000f8008ff */
[----:B------:R-:W-:Y:S01]  /*23d0*/  LEA.HI.X R23, R14, UR17, R15, 0x1, P0 ;  /* 0x000000110e177c11 */ /* 0x000fe200080f0c0f */
[----:B--2---:R-:W-:Y:S04]  /*23e0*/  STG.E.U16 desc[UR10][R24.64], R29 ;  /* 0x0000001d18007986 */ /* 0x004fe8000c10150a */
[----:B---3--:R0:W-:Y:S04]  /*23f0*/  STG.E.U16 desc[UR10][R36.64], R26 ;  /* 0x0000001a24007986 */ /* 0x0081e8000c10150a */
[----:B0-----:R-:W2:Y:S04]  /*2400*/  LDG.E.U16 R26, desc[UR10][R34.64] ;  /* 0x0000000a221a7981 */ /* 0x001ea8000c1e1500 */
[----:B------:R-:W3:Y:S01]  /*2410*/  LDG.E.U16 R37, desc[UR10][R22.64] ;  /* 0x0000000a16257981 */ /* 0x000ee2000c1e1500 */
[----:B------:R-:W-:-:S04]  /*2420*/  VIADD R17, R31, 0x200 ;  /* 0x000002001f117836 */ /* 0x000fc80000000000 */
[----:B------:R-:W-:-:S04]  /*2430*/  IMAD.WIDE R14, R17, UR13, R32 ;  /* 0x0000000d110e7c25 */ /* 0x000fc8000f8e0220 */
[----:B------:R-:W-:Y:S01]  /*2440*/  IMAD.WIDE R16, R17, UR13, R18 ;  /* 0x0000000d11107c25 */ /* 0x000fe2000f8e0212 */
[----:B------:R-:W-:Y:S02]  /*2450*/  LEA R24, P2, R14, UR16, 0x1 ;  /* 0x000000100e187c11 */ /* 0x000fe4000f8408ff */
[----:B------:R-:W-:Y:S02]  /*2460*/  LEA R28, P0, R16, UR16, 0x1 ;  /* 0x00000010101c7c11 */ /* 0x000fe4000f8008ff */
[----:B------:R-:W-:Y:S02]  /*2470*/  LEA.HI.X R25, R14, UR17, R15, 0x1, P2 ;  /* 0x000000110e197c11 */ /* 0x000fe400090f0c0f */
[----:B------:R-:W-:Y:S01]  /*2480*/  LEA.HI.X R29, R16, UR17, R17, 0x1, P0 ;  /* 0x00000011101d7c11 */ /* 0x000fe200080f0c11 */
[----:B--2---:R-:W-:Y:S04]  /*2490*/  STG.E.U16 desc[UR10][R22.64], R26 ;  /* 0x0000001a16007986 */ /* 0x004fe8000c10150a */
[----:B---3--:R0:W-:Y:S04]  /*24a0*/  STG.E.U16 desc[UR10][R34.64], R37 ;  /* 0x0000002522007986 */ /* 0x0081e8000c10150a */
[----:B------:R-:W2:Y:S04]  /*24b0*/  LDG.E.U16 R36, desc[UR10][R28.64] ;  /* 0x0000000a1c247981 */ /* 0x000ea8000c1e1500 */
[----:B0-----:R-:W3:Y:S01]  /*24c0*/  LDG.E.U16 R35, desc[UR10][R24.64] ;  /* 0x0000000a18237981 */ /* 0x001ee2000c1e1500 */
[----:B------:R-:W-:-:S04]  /*24d0*/  VIADD R15, R31, 0x300 ;  /* 0x000003001f0f7836 */ /* 0x000fc80000000000 */
[----:B------:R-:W-:-:S04]  /*24e0*/  IMAD.WIDE R16, R15, UR13, R18 ;  /* 0x0000000d0f107c25 */ /* 0x000fc8000f8e0212 */
[----:B------:R-:W-:Y:S01]  /*24f0*/  IMAD.WIDE R14, R15, UR13, R32 ;  /* 0x0000000d0f0e7c25 */ /* 0x000fe2000f8e0220 */
[----:B------:R-:W-:-:S04]  /*2500*/  LEA R22, P0, R16, UR16, 0x1 ;  /* 0x0000001010167c11 */ /* 0x000fc8000f8008ff */
[----:B------:R-:W-:Y:S02]  /*2510*/  LEA.HI.X R23, R16, UR17, R17, 0x1, P0 ;  /* 0x0000001110177c11 */ /* 0x000fe400080f0c11 */
[----:B------:R-:W-:-:S04]  /*2520*/  LEA R16, P0, R14, UR16, 0x1 ;  /* 0x000000100e107c11 */ /* 0x000fc8000f8008ff */
[----:B------:R-:W-:Y:S01]  /*2530*/  LEA.HI.X R17, R14, UR17, R15, 0x1, P0 ;  /* 0x000000110e117c11 */ /* 0x000fe200080f0c0f */
[----:B---3--:R0:W-:Y:S04]  /*2540*/  STG.E.U16 desc[UR10][R28.64], R35 ;  /* 0x000000231c007986 */ /* 0x0081e8000c10150a */
[----:B--2---:R0:W-:Y:S04]  /*2550*/  STG.E.U16 desc[UR10][R24.64], R36 ;  /* 0x0000002418007986 */ /* 0x0041e8000c10150a */
[----:B------:R-:W2:Y:S04]  /*2560*/  LDG.E.U16 R37, desc[UR10][R16.64] ;  /* 0x0000000a10257981 */ /* 0x000ea8000c1e1500 */
[----:B------:R-:W3:Y:S01]  /*2570*/  LDG.E.U16 R15, desc[UR10][R22.64] ;  /* 0x0000000a160f7981 */ /* 0x000ee2000c1e1500 */
[----:B------:R-:W-:-:S05]  /*2580*/  VIADD R31, R31, 0x400 ;  /* 0x000004001f1f7836 */ /* 0x000fca0000000000 */
[----:B------:R-:W-:Y:S01]  /*2590*/  ISETP.GE.AND P0, PT, R31, UR6, PT ;  /* 0x000000061f007c0c */ /* 0x000fe2000bf06270 */
[----:B--2---:R0:W-:Y:S04]  /*25a0*/  STG.E.U16 desc[UR10][R22.64], R37 ;  /* 0x0000002516007986 */ /* 0x0041e8000c10150a */
[----:B---3--:R0:W-:Y:S08]  /*25b0*/  STG.E.U16 desc[UR10][R16.64], R15 ;  /* 0x0000000f10007986 */ /* 0x0081f0000c10150a */
[----:B------:R-:W-:Y:S05]  /*25c0*/  @!P0 BRA `(.L_x_44) ;  /* 0xfffffffc00488947 */ /* 0x000fea000383ffff */
.L_x_41:
[----:B------:R-:W-:Y:S05]  /*25d0*/  BSYNC.RECONVERGENT B0 ;  /* 0x0000000000007941 */ /* 0x000fea0003800200 */
.L_x_29:
[----:B------:R-:W-:-:S03]  /*25e0*/  UMOV UR4, 0xffffffff ;  /* 0xffffffff00047882 */ /* 0x000fc60000000000 */
[----:B------:R-:W-:Y:S05]  /*25f0*/  BRA.DIV UR4, `(.L_x_45) ;  /* 0x0000001a04947947 */ /* 0x000fea000b800000 */
[----:B------:R-:W-:Y:S06]  /*2600*/  BAR.SYNC.DEFER_BLOCKING 0x0 ;  /* 0x0000000000007b1d */ /* 0x000fec0000010000 */
.L_x_88:
[----:B0-----:R-:W0:Y:S01]  /*2610*/  LDC R28, c[0x0][0x390] ;  /* 0x0000e400ff1c7b82 */ /* 0x001e220000000800 */
[----:B------:R-:W-:Y:S04]  /*2620*/  BSSY B0, `(.L_x_46) ;  /* 0x0000017000007945 */ /* 0x000fe80003800000 */
[----:B------:R-:W-:Y:S05]  /*2630*/  @P1 BRA `(.L_x_47) ;  /* 0x0000000000541947 */ /* 0x000fea0003800000 */
[----:B---3--:R-:W3:Y:S01]  /*2640*/  S2R R15, SR_LANEID ;  /* 0x00000000000f7919 */ /* 0x008ee20000000000 */
[----:B------:R-:W-:Y:S02]  /*2650*/  VOTEU.ANY UR4, UPT, PT ;  /* 0x0000000000047886 */ /* 0x000fe400038e0100 */
[----:B-12-4-:R-:W3:Y:S08]  /*2660*/  FLO.U32 R16, UR4 ;  /* 0x0000000400107d00 */ /* 0x016ef000080e0000 */
[----:B------:R-:W1:Y:S01]  /*2670*/  POPC R14, UR4 ;  /* 0x00000004000e7d09 */ /* 0x000e620008000000 */
[----:B---3--:R-:W-:Y:S01]  /*2680*/  ISETP.EQ.U32.AND P0, PT, R16, R15, PT ;  /* 0x0000000f1000720c */ /* 0x008fe20003f02070 */
[----:B-1----:R-:W-:-:S12]  /*2690*/  IMAD R15, R14, UR5, RZ ;  /* 0x000000050e0f7c24 */ /* 0x002fd8000f8e02ff */
[----:B------:R-:W-:Y:S06]  /*26a0*/  @P0 MEMBAR.ALL.GPU ;  /* 0x0000000000000992 */ /* 0x000fec000000a000 */
[----:B------:R-:W-:-:S00]  /*26b0*/  @P0 ERRBAR ;  /* 0x00000000000009ab */ /* 0x000fc00000000000 */
[----:B------:R-:W-:Y:S06]  /*26c0*/  @P0 CGAERRBAR ;  /* 0x00000000000005ab */ /* 0x000fec0000000000 */
[----:B------:R-:W2:Y:S01]  /*26d0*/  @P0 ATOM.E.ADD.STRONG.GPU PT, R15, desc[UR10][R12.64+0x4], R15 ;  /* 0x8000040f0c0f098a */ /* 0x000ea200081ef10a */
[----:B------:R-:W1:Y:S02]  /*26e0*/  S2R R17, SR_LTMASK ;  /* 0x0000000000117919 */ /* 0x000e640000003900 */
[----:B-1----:R-:W-:-:S06]  /*26f0*/  LOP3.LUT R17, R17, UR4, RZ, 0xc0, !PT ;  /* 0x0000000411117c12 */ /* 0x002fcc000f8ec0ff */
[----:B------:R-:W1:Y:S01]  /*2700*/  POPC R17, R17 ;  /* 0x0000001100117309 */ /* 0x000e620000000000 */
[----:B--2---:R-:W1:Y:S02]  /*2710*/  SHFL.IDX PT, R14, R15, R16, 0x1f ;  /* 0x00001f100f0e7589 */ /* 0x004e6400000e0000 */
[----:B-1----:R-:W-:-:S07]  /*2720*/  IMAD R14, R17, UR5, R14 ;  /* 0x00000005110e7c24 */ /* 0x002fce000f8e020e */
.L_x_48:
[----:B------:R-:W2:Y:S04]  /*2730*/  LD.E.STRONG.GPU R15, desc[UR10][R12.64+0x4] ;  /* 0x0000040a0c0f7980 */ /* 0x000ea8000c10f900 */
[----:B--2---:R-:W-:Y:S01]  /*2740*/  CCTL.IVALL ;  /* 0x00000000ff00798f */ /* 0x004fe20002000000 */
[----:B------:R-:W-:Y:S05]  /*2750*/  YIELD ;  /* 0x0000000000007946 */ /* 0x000fea0003800000 */
[----:B------:R-:W-:-:S04]  /*2760*/  LOP3.LUT R15, R15, R14, RZ, 0x3c, !PT ;  /* 0x0000000e0f0f7212 */ /* 0x000fc800078e3cff */
[----:B------:R-:W-:-:S13]  /*2770*/  ISETP.GT.AND P0, PT, R15, -0x1, PT ;  /* 0xffffffff0f00780c */ /* 0x000fda0003f04270 */
[----:B------:R-:W-:Y:S05]  /*2780*/  @P0 BRA `(.L_x_48) ;  /* 0xfffffffc00e80947 */ /* 0x000fea000383ffff */
.L_x_47:
[----:B------:R-:W-:Y:S05]  /*2790*/  BSYNC B0 ;  /* 0x0000000000007941 */ /* 0x000fea0003800000 */
.L_x_46:
[----:B------:R-:W-:-:S03]  /*27a0*/  UMOV UR4, 0xffffffff ;  /* 0xffffffff00047882 */ /* 0x000fc60000000000 */
[----:B------:R-:W-:Y:S05]  /*27b0*/  BRA.DIV UR4, `(.L_x_49) ;  /* 0x0000001a04547947 */ /* 0x000fea000b800000 */
[----:B------:R-:W-:Y:S06]  /*27c0*/  BAR.SYNC.DEFER_BLOCKING 0x0 ;  /* 0x0000000000007b1d */ /* 0x000fec0000010000 */
.L_x_91:
[----:B------:R-:W1:Y:S01]  /*27d0*/  LDC R12, c[0x0][0x38c] ;  /* 0x0000e300ff0c7b82 */ /* 0x000e620000000800 */
[--C-:B---3--:R-:W-:Y:S01]  /*27e0*/  SHF.R.S32.HI R23, RZ, 0x1f, R18.reuse ;  /* 0x0000001fff177819 */ /* 0x108fe20000011412 */
[----:B------:R-:W-:Y:S01]  /*27f0*/  IMAD.MOV.U32 R22, RZ, RZ, R18 ;  /* 0x000000ffff167224 */ /* 0x000fe200078e0012 */
[----:B------:R-:W-:-:S05]  /*2800*/  LOP3.LUT R25, RZ, R18, RZ, 0x33, !PT ;  /* 0x00000012ff197212 */ /* 0x000fca00078e33ff */
[----:B------:R-:W3:Y:S08]  /*2810*/  LDC.64 R14, c[0x0][0x380] ;  /* 0x0000e000ff0e7b82 */ /* 0x000ef00000000a00 */
[----:B------:R-:W0:Y:S01]  /*2820*/  LDC R13, c[0x0][0x39c] ;  /* 0x0000e700ff0d7b82 */ /* 0x000e220000000800 */
[----:B-12-4-:R-:W-:-:S03]  /*2830*/  IMAD.WIDE R16, R18, R12, R22 ;  /* 0x0000000c12107225 */ /* 0x016fc600078e0216 */
[C---:B---3--:R-:W-:Y:S02]  /*2840*/  LEA R24, P0, R16.reuse, R14, 0x1 ;  /* 0x0000000e10187211 */ /* 0x048fe400078008ff */
[----:B0-----:R-:W-:Y:S02]  /*2850*/  IADD3 R28, PT, PT, R25, R13, R28 ;  /* 0x0000000d191c7210 */ /* 0x001fe40007ffe01c */
[----:B------:R-:W-:Y:S02]  /*2860*/  LEA.HI.X R25, R16, R15, R17, 0x1, P0 ;  /* 0x0000000f10197211 */ /* 0x000fe400000f0c11 */
[----:B------:R-:W-:-:S03]  /*2870*/  VIMNMX R16, PT, PT, RZ, R28, !PT ;  /* 0x0000001cff107248 */ /* 0x000fc60007fe0100 */
[----:B------:R-:W2:Y:S01]  /*2880*/  LDG.E.U16 R24, desc[UR10][R24.64] ;  /* 0x0000000a18187981 */ /* 0x000ea2000c1e1500 */
[----:B------:R-:W-:Y:S01]  /*2890*/  VIMNMX R16, PT, PT, R16, 0x20, PT ;  /* 0x0000002010107848 */ /* 0x000fe20003fe0100 */
[----:B------:R-:W-:-:S03]  /*28a0*/  VIADD R26, R18, 0x1 ;  /* 0x00000001121a7836 */ /* 0x000fc60000000000 */
[----:B------:R-:W-:-:S13]  /*28b0*/  ISETP.GE.U32.AND P4, PT, R27, R16, PT ;  /* 0x000000101b00720c */ /* 0x000fda0003f86070 */
[----:B------:R-:W-:-:S04]  /*28c0*/  @!P4 IMAD.IADD R17, R26, 0x1, R27 ;  /* 0x000000011a11c824 */ /* 0x000fc800078e021b */
[----:B------:R-:W-:-:S03]  /*28d0*/  @!P4 IMAD.WIDE R22, R17, R12, R22 ;  /* 0x0000000c1116c225 */ /* 0x000fc600078e0216 */
[----:B------:R-:W-:-:S04]  /*28e0*/  @!P4 LEA R16, P0, R22, R14, 0x1 ;  /* 0x0000000e1610c211 */ /* 0x000fc800078008ff */
[----:B------:R-:W-:-:S06]  /*28f0*/  @!P4 LEA.HI.X R17, R22, R15, R23, 0x1, P0 ;  /* 0x0000000f1611c211 */ /* 0x000fcc00000f0c17 */
[----:B------:R0:W3:Y:S01]  /*2900*/  @!P4 LDG.E.U16 R17, desc[UR10][R16.64] ;  /* 0x0000000a1011c981 */ /* 0x0000e2000c1e1500 */
[----:B------:R-:W-:Y:S01]  /*2910*/  PLOP3.LUT P0, PT, PT, PT, PT, 0x80, 0x8 ;  /* 0x000000000008781c */ /* 0x000fe20003f0f070 */
[----:B------:R-:W-:Y:S05]  /*2920*/  WARPSYNC.ALL ;  /* 0x0000000000007948 */ /* 0x000fea0003800000 */
[----:B------:R-:W1:Y:S01]  /*2930*/  @!P4 S2R R29, SR_CgaCtaId ;  /* 0x00000000001dc919 */ /* 0x000e620000008800 */
[----:B------:R-:W-:Y:S01]  /*2940*/  @!P4 MOV R22, 0x400 ;  /* 0x000004000016c802 */ /* 0x000fe20000000f00 */
[----:B------:R-:W-:Y:S01]  /*2950*/  BSSY.RECONVERGENT B0, `(.L_x_50) ;  /* 0x00000a2000007945 */ /* 0x000fe20003800200 */
[----:B0-----:R-:W-:-:S03]  /*2960*/  VIADD R16, R20, 0x1 ;  /* 0x0000000114107836 */ /* 0x001fc60000000000 */
[----:B------:R-:W-:-:S05]  /*2970*/  @!P4 VIADD R22, R22, 0x30 ;  /* 0x000000301616c836 */ /* 0x000fca0000000000 */
[----:B-1----:R-:W-:-:S05]  /*2980*/  @!P4 LEA R22, R29, R22, 0x18 ;  /* 0x000000161d16c211 */ /* 0x002fca00078ec0ff */
[----:B------:R-:W-:Y:S02]  /*2990*/  @!P4 IMAD R34, R27, 0x2, R22 ;  /* 0x000000021b22c824 */ /* 0x000fe400078e0216 */
[----:B------:R-:W-:Y:S01]  /*29a0*/  IMAD.MOV.U32 R22, RZ, RZ, RZ ;  /* 0x000000ffff167224 */ /* 0x000fe200078e00ff */
[----:B--2---:R-:W-:-:S13]  /*29b0*/  HSETP2.NEU.AND P2, PT, R24.H0_H0, RZ.H0_H0, PT ;  /* 0x200000ff18007234 */ /* 0x004fda0003f4d800 */
[----:B------:R-:W-:Y:S02]  /*29c0*/  @P2 HADD2.F32 R23, -RZ, R24.H0_H0 ;  /* 0x20000018ff172230 */ /* 0x000fe40000004100 */
[----:B------:R-:W-:-:S03]  /*29d0*/  @P2 IMAD.MOV.U32 R32, RZ, RZ, 0x4b800000 ;  /* 0x4b800000ff202424 */ /* 0x000fc600078e00ff */
[----:B------:R-:W-:-:S04]  /*29e0*/  @P2 FSETP.GEU.AND P3, PT, |R23|, 1.175494350822287508e-38, PT ;  /* 0x008000001700280b */ /* 0x000fc80003f6e200 */
[----:B------:R-:W-:Y:S02]  /*29f0*/  @P2 PLOP3.LUT P0, PT, P3, PT, PT, 0x80, 0x8 ;  /* 0x000000000008281c */ /* 0x000fe40001f0f070 */
[----:B------:R-:W-:-:S11]  /*2a00*/  @P2 FSEL R32, R32, 1, !P3 ;  /* 0x3f80000020202808 */ /* 0x000fd60005800000 */
[----:B------:R-:W-:Y:S01]  /*2a10*/  @!P0 FMUL R23, R23, 16777216 ;  /* 0x4b80000017178820 */ /* 0x000fe20000400000 */
[----:B------:R-:W-:Y:S01]  /*2a20*/  ISETP.GE.AND P0, PT, R16, UR12, PT ;  /* 0x0000000c10007c0c */ /* 0x000fe2000bf06270 */
[----:B---3--:R0:W-:Y:S04]  /*2a30*/  @!P4 STS.U16 [R34], R17 ;  /* 0x000000112200c388 */ /* 0x0081e80000000400 */
[----:B------:R-:W1:Y:S01]  /*2a40*/  @P2 MUFU.RCP R23, R23 ;  /* 0x0000001700172308 */ /* 0x000e620000001000 */
[----:B------:R-:W-:Y:S07]  /*2a50*/  BAR.SYNC.DEFER_BLOCKING 0x0 ;  /* 0x0000000000007b1d */ /* 0x000fee0000010000 */
[----:B------:R-:W-:Y:S01]  /*2a60*/  HSETP2.EQ.OR P0, PT, R24.H0_H0, RZ.H0_H0, P0 ;  /* 0x200000ff18007234 */ /* 0x000fe20000702820 */
[----:B-1----:R-:W-:-:S12]  /*2a70*/  @P2 FMUL R22, R23, R32 ;  /* 0x0000002017162220 */ /* 0x002fd80000400000 */
[----:B0-----:R-:W-:Y:S05]  /*2a80*/  @P0 BRA `(.L_x_51) ;  /* 0x0000000800380947 */ /* 0x001fea0003800000 */
[--C-:B------:R-:W-:Y:S01]  /*2a90*/  SHF.R.S32.HI R17, RZ, 0x1f, R16.reuse ;  /* 0x0000001fff117819 */ /* 0x100fe20000011410 */
[----:B------:R-:W-:Y:S02]  /*2aa0*/  VIADD R19, R20, 0x2 ;  /* 0x0000000214137836 */ /* 0x000fe40000000000 */
[----:B------:R-:W-:-:S03]  /*2ab0*/  IMAD.WIDE R20, R18, R12, R16 ;  /* 0x0000000c12147225 */ /* 0x000fc600078e0210 */
[----:B------:R-:W-:Y:S02]  /*2ac0*/  ISETP.GE.AND P0, PT, R19, UR12, PT ;  /* 0x0000000c13007c0c */ /* 0x000fe4000bf06270 */
[----:B------:R-:W-:-:S04]  /*2ad0*/  LEA R18, P2, R20, R14, 0x1 ;  /* 0x0000000e14127211 */ /* 0x000fc800078408ff */
[----:B------:R-:W-:Y:S02]  /*2ae0*/  LEA.HI.X R19, R20, R15, R21, 0x1, P2 ;  /* 0x0000000f14137211 */ /* 0x000fe400010f0c15 */
[----:B------:R-:W-:-:S03]  /*2af0*/  PRMT R20, RZ, 0x7610, R20 ;  /* 0x00007610ff147816 */ /* 0x000fc60000000014 */
[----:B------:R-:W2:Y:S04]  /*2b00*/  LDG.E.U16 R27, desc[UR10][R18.64] ;  /* 0x0000000a121b7981 */ /* 0x000ea8000c1e1500 */
[----:B------:R-:W2:Y:S01]  /*2b10*/  @!P0 LDG.E.U16 R20, desc[UR10][R18.64+0x2] ;  /* 0x0000020a12148981 */ /* 0x000ea2000c1e1500 */
[----:B------:R-:W-:Y:S02]  /*2b20*/  F2FP.F16.F32.PACK_AB R22, RZ, R22 ;  /* 0x00000016ff16723e */ /* 0x000fe400000000ff */
[----:B------:R-:W-:Y:S02]  /*2b30*/  ISETP.GE.AND P2, PT, R28, 0x1, PT ;  /* 0x000000011c00780c */ /* 0x000fe40003f46270 */
[----:B--2---:R-:W-:-:S05]  /*2b40*/  PRMT R27, R27, 0x5410, R20 ;  /* 0x000054101b1b7816 */ /* 0x004fca0000000014 */
[----:B------:R-:W-:-:S05]  /*2b50*/  HMUL2 R27, R27, R22.H0_H0 ;  /* 0x200000161b1b7232 */ /* 0x000fca0000000000 */
[----:B------:R-:W-:Y:S01]  /*2b60*/  PRMT R20, R27, 0x7632, R20 ;  /* 0x000076321b147816 */ /* 0x000fe20000000014 */
[----:B------:R0:W-:Y:S04]  /*2b70*/  STG.E.U16 desc[UR10][R18.64], R27 ;  /* 0x0000001b12007986 */ /* 0x0001e8000c10150a */
[----:B------:R0:W-:Y:S01]  /*2b80*/  @!P0 STG.E.U16 desc[UR10][R18.64+0x2], R20 ;  /* 0x0000021412008986 */ /* 0x0001e2000c10150a */
[----:B------:R-:W-:Y:S05]  /*2b90*/  @!P2 BRA `(.L_x_51) ;  /* 0x0000000400f4a947 */ /* 0x000fea0003800000 */
[----:B------:R-:W-:Y:S01]  /*2ba0*/  ISETP.GE.AND P3, PT, R6, 0x4, PT ;  /* 0x000000040600780c */ /* 0x000fe20003f66270 */
[----:B------:R-:W-:Y:S01]  /*2bb0*/  IMAD.MOV.U32 R29, RZ, RZ, RZ ;  /* 0x000000ffff1d7224 */ /* 0x000fe200078e00ff */
[----:B------:R-:W-:-:S04]  /*2bc0*/  LOP3.LUT R28, R30, 0x3, RZ, 0xc0, !PT ;  /* 0x000000031e1c7812 */ /* 0x000fc800078ec0ff */
[----:B------:R-:W-:-:S07]  /*2bd0*/  ISETP.NE.AND P2, PT, R28, RZ, PT ;  /* 0x000000ff1c00720c */ /* 0x000fce0003f45270 */
[----:B------:R-:W-:Y:S06]  /*2be0*/  @!P3 BRA `(.L_x_52) ;  /* 0x000000040014b947 */ /* 0x000fec0003800000 */
[----:B------:R-:W-:Y:S01]  /*2bf0*/  LOP3.LUT R29, R30, 0x3c, RZ, 0xc0, !PT ;  /* 0x0000003c1e1d7812 */ /* 0x000fe200078ec0ff */
[----:B------:R-:W-:-:S06]  /*2c00*/  UMOV UR4, URZ ;  /* 0x000000ff00047c82 */ /* 0x000fcc0008000000 */
.L_x_53:
[----:B------:R-:W-:-:S04]  /*2c10*/  VIADD R31, R26, UR4 ;  /* 0x000000041a1f7c36 */ /* 0x000fc80008000000 */
[----:B01----:R-:W-:-:S03]  /*2c20*/  IMAD.WIDE R18, R31, R12, R16 ;  /* 0x0000000c1f127225 */ /* 0x003fc600078e0210 */
[----:B------:R-:W-:-:S04]  /*2c30*/  LEA R24, P3, R18, R14, 0x1 ;  /* 0x0000000e12187211 */ /* 0x000fc800078608ff */
[----:B------:R-:W-:Y:S02]  /*2c40*/  LEA.HI.X R25, R18, R15, R19, 0x1, P3 ;  /* 0x0000000f12197211 */ /* 0x000fe400018f0c13 */
[----:B------:R-:W-:-:S03]  /*2c50*/  PRMT R18, RZ, 0x7610, R18 ;  /* 0x00007610ff127816 */ /* 0x000fc60000000012 */
[----:B------:R-:W2:Y:S04]  /*2c60*/  LDG.E.U16 R23, desc[UR10][R24.64] ;  /* 0x0000000a18177981 */ /* 0x000ea8000c1e1500 */
[----:B------:R-:W2:Y:S01]  /*2c70*/  @!P0 LDG.E.U16 R18, desc[UR10][R24.64+0x2] ;  /* 0x0000020a18128981 */ /* 0x000ea2000c1e1500 */
[----:B------:R-:W0:Y:S01]  /*2c80*/  S2UR UR8, SR_CgaCtaId ;  /* 0x00000000000879c3 */ /* 0x000e220000008800 */
[----:B------:R-:W-:Y:S02]  /*2c90*/  UMOV UR7, 0x400 ;  /* 0x0000040000077882 */ /* 0x000fe40000000000 */
[----:B------:R-:W-:-:S04]  /*2ca0*/  UIADD3 UR7, UPT, UPT, UR7, 0x30, URZ ;  /* 0x0000003007077890 */ /* 0x000fc8000fffe0ff */
[----:B0-----:R-:W-:-:S04]  /*2cb0*/  ULEA UR7, UR8, UR7, 0x18 ;  /* 0x0000000708077291 */ /* 0x001fc8000f8ec0ff */
[----:B------:R-:W-:-:S09]  /*2cc0*/  ULEA UR7, UR4, UR7, 0x1 ;  /* 0x0000000704077291 */ /* 0x000fd2000f8e08ff */
[----:B------:R-:W0:Y:S01]  /*2cd0*/  LDS.U16 R19, [UR7] ;  /* 0x00000007ff137984 */ /* 0x000e220008000400 */
[----:B------:R-:W-:Y:S02]  /*2ce0*/  VIADD R21, R31, 0x1 ;  /* 0x000000011f157836 */ /* 0x000fe40000000000 */
[----:B0-----:R-:W-:Y:S01]  /*2cf0*/  HMUL2 R20, R19.H0_H0, -1, -1 ;  /* 0xbc00bc0013147832 */ /* 0x001fe20000000800 */
[----:B--2---:R-:W-:Y:S01]  /*2d00*/  PRMT R23, R23, 0x5410, R18 ;  /* 0x0000541017177816 */ /* 0x004fe20000000012 */
[----:B------:R-:W-:-:S04]  /*2d10*/  IMAD.WIDE R18, R21, R12, R16 ;  /* 0x0000000c15127225 */ /* 0x000fc800078e0210 */
[----:B------:R-:W-:Y:S01]  /*2d20*/  HFMA2 R21, R27, R20, R23 ;  /* 0x000000141b157231 */ /* 0x000fe20000000017 */
[----:B------:R-:W-:-:S04]  /*2d30*/  LEA R20, P3, R18, R14, 0x1 ;  /* 0x0000000e12147211 */ /* 0x000fc800078608ff */
[C---:B------:R-:W-:Y:S02]  /*2d40*/  PRMT R30, R21.reuse, 0x7610, R30 ;  /* 0x00007610151e7816 */ /* 0x040fe4000000001e */
[----:B------:R-:W-:Y:S02]  /*2d50*/  PRMT R32, R21, 0x7632, R32 ;  /* 0x0000763215207816 */ /* 0x000fe40000000020 */
[----:B------:R-:W-:Y:S02]  /*2d60*/  LEA.HI.X R21, R18, R15, R19, 0x1, P3 ;  /* 0x0000000f12157211 */ /* 0x000fe400018f0c13 */
[----:B------:R-:W-:Y:S01]  /*2d70*/  PRMT R18, RZ, 0x7610, R18 ;  /* 0x00007610ff127816 */ /* 0x000fe20000000012 */
[----:B------:R-:W-:Y:S04]  /*2d80*/  STG.E.U16 desc[UR10][R24.64], R30 ;  /* 0x0000001e18007986 */ /* 0x000fe8000c10150a */
[----:B------:R0:W-:Y:S04]  /*2d90*/  @!P0 STG.E.U16 desc[UR10][R24.64+0x2], R32 ;  /* 0x0000022018008986 */ /* 0x0001e8000c10150a */
[----:B------:R-:W2:Y:S04]  /*2da0*/  @!P0 LDG.E.U16 R18, desc[UR10][R20.64+0x2] ;  /* 0x0000020a14128981 */ /* 0x000ea8000c1e1500 */
[----:B------:R-:W2:Y:S04]  /*2db0*/  LDG.E.U16 R33, desc[UR10][R20.64] ;  /* 0x0000000a14217981 */ /* 0x000ea8000c1e1500 */
[----:B------:R-:W1:Y:S01]  /*2dc0*/  LDS.U16 R19, [UR7+0x2] ;  /* 0x00000207ff137984 */ /* 0x000e620008000400 */
[----:B------:R-:W-:-:S04]  /*2dd0*/  VIADD R23, R31, 0x2 ;  /* 0x000000021f177836 */ /* 0x000fc80000000000 */
[----:B------:R-:W-:Y:S01]  /*2de0*/  IMAD.WIDE R22, R23, R12, R16 ;  /* 0x0000000c17167225 */ /* 0x000fe200078e0210 */
[----:B0-----:R-:W-:-:S03]  /*2df0*/  PRMT R24, RZ, 0x7610, R24 ;  /* 0x00007610ff187816 */ /* 0x001fc60000000018 */
[----:B-1----:R-:W-:Y:S01]  /*2e00*/  HMUL2 R19, R19.H0_H0, -1, -1 ;  /* 0xbc00bc0013137832 */ /* 0x002fe20000000800 */
[----:B--2---:R-:W-:-:S05]  /*2e10*/  PRMT R18, R33, 0x5410, R18 ;  /* 0x0000541021127816 */ /* 0x004fca0000000012 */
[----:B------:R-:W-:Y:S01]  /*2e20*/  HFMA2 R19, R27, R19, R18 ;  /* 0x000000131b137231 */ /* 0x000fe20000000012 */
[----:B------:R-:W-:-:S04]  /*2e30*/  LEA R18, P3, R22, R14, 0x1 ;  /* 0x0000000e16127211 */ /* 0x000fc800078608ff */
[C---:B------:R-:W-:Y:S02]  /*2e40*/  PRMT R30, R19.reuse, 0x7610, R30 ;  /* 0x00007610131e7816 */ /* 0x040fe4000000001e */
[----:B------:R-:W-:Y:S02]  /*2e50*/  PRMT R32, R19, 0x7632, R32 ;  /* 0x0000763213207816 */ /* 0x000fe40000000020 */
[----:B------:R-:W-:Y:S01]  /*2e60*/  LEA.HI.X R19, R22, R15, R23, 0x1, P3 ;  /* 0x0000000f16137211 */ /* 0x000fe200018f0c17 */
[----:B------:R-:W-:Y:S04]  /*2e70*/  STG.E.U16 desc[UR10][R20.64], R30 ;  /* 0x0000001e14007986 */ /* 0x000fe8000c10150a */
[----:B------:R0:W-:Y:S04]  /*2e80*/  @!P0 STG.E.U16 desc[UR10][R20.64+0x2], R32 ;  /* 0x0000022014008986 */ /* 0x0001e8000c10150a */
[----:B------:R-:W2:Y:S04]  /*2e90*/  @!P0 LDG.E.U16 R24, desc[UR10][R18.64+0x2] ;  /* 0x0000020a12188981 */ /* 0x000ea8000c1e1500 */
[----:B------:R-:W2:Y:S04]  /*2ea0*/  LDG.E.U16 R25, desc[UR10][R18.64] ;  /* 0x0000000a12197981 */ /* 0x000ea8000c1e1500 */
[----:B------:R-:W1:Y:S01]  /*2eb0*/  LDS.U16 R22, [UR7+0x4] ;  /* 0x00000407ff167984 */ /* 0x000e620008000400 */
[----:B------:R-:W-:Y:S01]  /*2ec0*/  VIADD R23, R31, 0x3 ;  /* 0x000000031f177836 */ /* 0x000fe20000000000 */
[----:B0-----:R-:W-:Y:S01]  /*2ed0*/  PRMT R20, RZ, 0x7610, R20 ;  /* 0x00007610ff147816 */ /* 0x001fe20000000014 */
[----:B-1----:R-:W-:-:S02]  /*2ee0*/  HMUL2 R21, R22.H0_H0, -1, -1 ;  /* 0xbc00bc0016157832 */ /* 0x002fc40000000800 */
[----:B------:R-:W-:Y:S01]  /*2ef0*/  IMAD.WIDE R22, R23, R12, R16 ;  /* 0x0000000c17167225 */ /* 0x000fe200078e0210 */
[----:B--2---:R-:W-:-:S05]  /*2f00*/  PRMT R24, R25, 0x5410, R24 ;  /* 0x0000541019187816 */ /* 0x004fca0000000018 */
[----:B------:R-:W-:Y:S01]  /*2f10*/  HFMA2 R21, R27, R21, R24 ;  /* 0x000000151b157231 */ /* 0x000fe20000000018 */
[----:B------:R-:W-:-:S04]  /*2f20*/  LEA R24, P3, R22, R14, 0x1 ;  /* 0x0000000e16187211 */ /* 0x000fc800078608ff */
[----:B------:R-:W-:Y:S02]  /*2f30*/  LEA.HI.X R25, R22, R15, R23, 0x1, P3 ;  /* 0x0000000f16197211 */ /* 0x000fe400018f0c17 */
[C---:B------:R-:W-:Y:S02]  /*2f40*/  PRMT R30, R21.reuse, 0x7610, R30 ;  /* 0x00007610151e7816 */ /* 0x040fe4000000001e */
[----:B------:R-:W-:Y:S02]  /*2f50*/  PRMT R31, R21, 0x7632, R31 ;  /* 0x00007632151f7816 */ /* 0x000fe4000000001f */
[----:B------:R-:W0:Y:S04]  /*2f60*/  LDS.U16 R21, [UR7+0x6] ;  /* 0x00000607ff157984 */ /* 0x000e280008000400 */
[----:B------:R-:W-:Y:S04]  /*2f70*/  STG.E.U16 desc[UR10][R18.64], R30 ;  /* 0x0000001e12007986 */ /* 0x000fe8000c10150a */
[----:B------:R1:W-:Y:S04]  /*2f80*/  @!P0 STG.E.U16 desc[UR10][R18.64+0x2], R31 ;  /* 0x0000021f12008986 */ /* 0x0003e8000c10150a */
[----:B------:R-:W2:Y:S04]  /*2f90*/  @!P0 LDG.E.U16 R20, desc[UR10][R24.64+0x2] ;  /* 0x0000020a18148981 */ /* 0x000ea8000c1e1500 */
[----:B------:R-:W2:Y:S01]  /*2fa0*/  LDG.E.U16 R23, desc[UR10][R24.64] ;  /* 0x0000000a18177981 */ /* 0x000ea2000c1e1500 */
[----:B------:R-:W-:Y:S01]  /*2fb0*/  UIADD3 UR4, UPT, UPT, UR4, 0x4, URZ ;  /* 0x0000000404047890 */ /* 0x000fe2000fffe0ff */
[----:B0-----:R-:W-:-:S05]  /*2fc0*/  HMUL2 R21, R21.H0_H0, -1, -1 ;  /* 0xbc00bc0015157832 */ /* 0x001fca0000000800 */
[----:B------:R-:W-:Y:S02]  /*2fd0*/  ISETP.NE.AND P3, PT, R29, UR4, PT ;  /* 0x000000041d007c0c */ /* 0x000fe4000bf65270 */
[----:B--2---:R-:W-:-:S05]  /*2fe0*/  PRMT R20, R23, 0x5410, R20 ;  /* 0x0000541017147816 */ /* 0x004fca0000000014 */
[----:B------:R-:W-:-:S05]  /*2ff0*/  HFMA2 R21, R27, R21, R20 ;  /* 0x000000151b157231 */ /* 0x000fca0000000014 */
[----:B-1----:R-:W-:Y:S01]  /*3000*/  PRMT R19, R21, 0x7632, R19 ;  /* 0x0000763215137816 */ /* 0x002fe20000000013 */
[----:B------:R1:W-:Y:S04]  /*3010*/  STG.E.U16 desc[UR10][R24.64], R21 ;  /* 0x0000001518007986 */ /* 0x0003e8000c10150a */
[----:B------:R1:W-:Y:S01]  /*3020*/  @!P0 STG.E.U16 desc[UR10][R24.64+0x2], R19 ;  /* 0x0000021318008986 */ /* 0x0003e2000c10150a */
[----:B------:R-:W-:Y:S05]  /*3030*/  @P3 BRA `(.L_x_53) ;  /* 0xfffffff800f43947 */ /* 0x000fea000383ffff */
.L_x_52:
[----:B------:R-:W-:Y:S05]  /*3040*/  @!P2 BRA `(.L_x_51) ;  /* 0x0000000000c8a947 */ /* 0x000fea0003800000 */
[----:B------:R-:W-:-:S04]  /*3050*/  IMAD.IADD R23, R26, 0x1, R29 ;  /* 0x000000011a177824 */ /* 0x000fc800078e021d */
[----:B01----:R-:W-:-:S03]  /*3060*/  IMAD.WIDE R20, R23, R12, R16 ;  /* 0x0000000c17147225 */ /* 0x003fc600078e0210 */
[----:B------:R-:W-:-:S04]  /*3070*/  LEA R18, P2, R20, R14, 0x1 ;  /* 0x0000000e14127211 */ /* 0x000fc800078408ff */
[----:B------:R-:W-:Y:S02]  /*3080*/  LEA.HI.X R19, R20, R15, R21, 0x1, P2 ;  /* 0x0000000f14137211 */ /* 0x000fe400010f0c15 */
[----:B------:R-:W-:-:S03]  /*3090*/  PRMT R20, RZ, 0x7610, R20 ;  /* 0x00007610ff147816 */ /* 0x000fc60000000014 */
[----:B------:R-:W2:Y:S04]  /*30a0*/  LDG.E.U16 R25, desc[UR10][R18.64] ;  /* 0x0000000a12197981 */ /* 0x000ea8000c1e1500 */
[----:B------:R-:W2:Y:S01]  /*30b0*/  @!P0 LDG.E.U16 R20, desc[UR10][R18.64+0x2] ;  /* 0x0000020a12148981 */ /* 0x000ea2000c1e1500 */
[----:B------:R-:W0:Y:S01]  /*30c0*/  S2R R22, SR_CgaCtaId ;  /* 0x0000000000167919 */ /* 0x000e220000008800 */
[----:B------:R-:W-:-:S05]  /*30d0*/  MOV R21, 0x400 ;  /* 0x0000040000157802 */ /* 0x000fca0000000f00 */
[----:B------:R-:W-:-:S05]  /*30e0*/  VIADD R21, R21, 0x30 ;  /* 0x0000003015157836 */ /* 0x000fca0000000000 */
[----:B0-----:R-:W-:-:S05]  /*30f0*/  LEA R22, R22, R21, 0x18 ;  /* 0x0000001516167211 */ /* 0x001fca00078ec0ff */
[----:B------:R-:W-:-:S05]  /*3100*/  IMAD R29, R29, 0x2, R22 ;  /* 0x000000021d1d7824 */ /* 0x000fca00078e0216 */
[----:B------:R-:W0:Y:S01]  /*3110*/  LDS.U16 R21, [R29] ;  /* 0x000000001d157984 */ /* 0x000e220000000400 */
[----:B------:R-:W-:Y:S01]  /*3120*/  ISETP.NE.AND P2, PT, R28, 0x1, PT ;  /* 0x000000011c00780c */ /* 0x000fe20003f45270 */
[----:B0-----:R-:W-:Y:S01]  /*3130*/  HMUL2 R21, R21.H0_H0, -1, -1 ;  /* 0xbc00bc0015157832 */ /* 0x001fe20000000800 */
[----:B--2---:R-:W-:-:S05]  /*3140*/  PRMT R20, R25, 0x5410, R20 ;  /* 0x0000541019147816 */ /* 0x004fca0000000014 */
[----:B------:R-:W-:-:S05]  /*3150*/  HFMA2 R21, R27, R21, R20 ;  /* 0x000000151b157231 */ /* 0x000fca0000000014 */
[----:B------:R-:W-:Y:S01]  /*3160*/  PRMT R20, R21, 0x7632, R20 ;  /* 0x0000763215147816 */ /* 0x000fe20000000014 */
[----:B------:R2:W-:Y:S04]  /*3170*/  STG.E.U16 desc[UR10][R18.64], R21 ;  /* 0x0000001512007986 */ /* 0x0005e8000c10150a */
[----:B------:R2:W-:Y:S01]  /*3180*/  @!P0 STG.E.U16 desc[UR10][R18.64+0x2], R20 ;  /* 0x0000021412008986 */ /* 0x0005e2000c10150a */
[----:B------:R-:W-:Y:S05]  /*3190*/  @!P2 BRA `(.L_x_51) ;  /* 0x000000000074a947 */ /* 0x000fea0003800000 */
[----:B--2---:R-:W-:-:S04]  /*31a0*/  VIADD R21, R23, 0x1 ;  /* 0x0000000117157836 */ /* 0x004fc80000000000 */
[----:B------:R-:W-:-:S03]  /*31b0*/  IMAD.WIDE R20, R21, R12, R16 ;  /* 0x0000000c15147225 */ /* 0x000fc600078e0210 */
[----:B------:R-:W-:-:S04]  /*31c0*/  LEA R18, P2, R20, R14, 0x1 ;  /* 0x0000000e14127211 */ /* 0x000fc800078408ff */
[----:B------:R-:W-:Y:S02]  /*31d0*/  LEA.HI.X R19, R20, R15, R21, 0x1, P2 ;  /* 0x0000000f14137211 */ /* 0x000fe400010f0c15 */
[----:B------:R-:W-:Y:S01]  /*31e0*/  PRMT R20, RZ, 0x7610, R20 ;  /* 0x00007610ff147816 */ /* 0x000fe20000000014 */
[----:B------:R-:W0:Y:S04]  /*31f0*/  LDS.U16 R21, [R29+0x2] ;  /* 0x000002001d157984 */ /* 0x000e280000000400 */
[----:B------:R-:W2:Y:S04]  /*3200*/  LDG.E.U16 R25, desc[UR10][R18.64] ;  /* 0x0000000a12197981 */ /* 0x000ea8000c1e1500 */
[----:B------:R-:W2:Y:S01]  /*3210*/  @!P0 LDG.E.U16 R20, desc[UR10][R18.64+0x2] ;  /* 0x0000020a12148981 */ /* 0x000ea2000c1e1500 */
        /* <DEDUP_REMOVED lines=8> */
[----:B------:R-:W-:Y:S01]  /*32a0*/  VIADD R23, R23, 0x2 ;  /* 0x0000000217177836 */ /* 0x000fe20000000000 */
[----:B------:R-:W0:Y:S03]  /*32b0*/  LDS.U16 R29, [R29+0x4] ;  /* 0x000004001d1d7984 */ /* 0x000e260000000400 */
[----:B------:R-:W-:-:S03]  /*32c0*/  IMAD.WIDE R16, R23, R12, R16 ;  /* 0x0000000c17107225 */ /* 0x000fc600078e0210 */
[----:B------:R-:W-:-:S04]  /*32d0*/  LEA R14, P2, R16, R14, 0x1 ;  /* 0x0000000e100e7211 */ /* 0x000fc800078408ff */
[----:B------:R-:W-:-:S05]  /*32e0*/  LEA.HI.X R15, R16, R15, R17, 0x1, P2 ;  /* 0x0000000f100f7211 */ /* 0x000fca00010f0c11 */
[----:B------:R-:W2:Y:S04]  /*32f0*/  @!P0 LDG.E.U16 R11, desc[UR10][R14.64+0x2] ;  /* 0x0000020a0e0b8981 */ /* 0x000ea8000c1e1500 */
[----:B------:R-:W2:Y:S01]  /*3300*/  LDG.E.U16 R16, desc[UR10][R14.64] ;  /* 0x0000000a0e107981 */ /* 0x000ea2000c1e1500 */
[----:B0-----:R-:W-:Y:S01]  /*3310*/  HMUL2 R12, R29.H0_H0, -1, -1 ;  /* 0xbc00bc001d0c7832 */ /* 0x001fe20000000800 */
[----:B--2---:R-:W-:-:S05]  /*3320*/  PRMT R11, R16, 0x5410, R11 ;  /* 0x00005410100b7816 */ /* 0x004fca000000000b */
[----:B------:R-:W-:-:S05]  /*3330*/  HFMA2 R12, R27, R12, R11 ;  /* 0x0000000c1b0c7231 */ /* 0x000fca000000000b */
[----:B------:R4:W-:Y:S01]  /*3340*/  STG.E.U16 desc[UR10][R14.64], R12 ;  /* 0x0000000c0e007986 */ /* 0x0009e2000c10150a */
[----:B------:R-:W-:-:S05]  /*3350*/  PRMT R11, R12, 0x7632, R11 ;  /* 0x000076320c0b7816 */ /* 0x000fca000000000b */
[----:B------:R4:W-:Y:S02]  /*3360*/  @!P0 STG.E.U16 desc[UR10][R14.64+0x2], R11 ;  /* 0x0000020b0e008986 */ /* 0x0009e4000c10150a */
.L_x_51:
[----:B------:R-:W-:Y:S05]  /*3370*/  BSYNC.RECONVERGENT B0 ;  /* 0x0000000000007941 */ /* 0x000fea0003800200 */
.L_x_50:
[----:B------:R-:W-:Y:S06]  /*3380*/  BAR.SYNC.DEFER_BLOCKING 0x0 ;  /* 0x0000000000007b1d */ /* 0x000fec0000010000 */
[----:B------:R-:W-:Y:S05]  /*3390*/  @P1 BRA `(.L_x_54) ;  /* 0x00000000007c1947 */ /* 0x000fea0003800000 */
[----:B----4-:R-:W4:Y:S01]  /*33a0*/  S2R R15, SR_LANEID ;  /* 0x00000000000f7919 */ /* 0x010f220000000000 */
[----:B------:R-:W-:Y:S01]  /*33b0*/  VOTEU.ANY UR4, UPT, PT ;  /* 0x0000000000047886 */ /* 0x000fe200038e0100 */
[----:B------:R-:W-:-:S05]  /*33c0*/  CS2R.32 R17, SR_CgaSize ;  /* 0x0000000000117805 */ /* 0x000fca0000008a00 */
[----:B------:R-:W-:-:S05]  /*33d0*/  IMAD R17, R17, -0xa0, RZ ;  /* 0xffffff6011117824 */ /* 0x000fca00078e02ff */
[----:B------:R-:W-:-:S14]  /*33e0*/  R2UR UR8, R17 ;  /* 0x00000000110872ca */ /* 0x000fdc00000e0000 */
[----:B------:R-:W5:Y:S01]  /*33f0*/  LDCU UR8, c[0x0][UR8+0x258] ;  /* 0x00004b00080877ac */ /* 0x000f620008000800 */
[----:B------:R-:W-:Y:S01]  /*3400*/  FLO.U32 R12, UR4 ;  /* 0x00000004000c7d00 */ /* 0x000fe200080e0000 */
[----:B------:R-:W-:-:S05]  /*3410*/  CS2R.32 R17, SR_CgaSize ;  /* 0x0000000000117805 */ /* 0x000fca0000008a00 */
[----:B------:R-:W-:-:S05]  /*3420*/  IMAD R17, R17, -0xa0, RZ ;  /* 0xffffff6011117824 */ /* 0x000fca00078e02ff */
[----:B------:R-:W-:-:S14]  /*3430*/  R2UR UR7, R17 ;  /* 0x00000000110772ca */ /* 0x000fdc00000e0000 */
[----:B------:R-:W0:Y:S01]  /*3440*/  LDCU UR7, c[0x0][UR7+0x254] ;  /* 0x00004a80070777ac */ /* 0x000e220008000800 */
[----:B------:R-:W1:Y:S01]  /*3450*/  POPC R11, UR4 ;  /* 0x00000004000b7d09 */ /* 0x000e620008000000 */
[----:B-----5:R-:W-:Y:S02]  /*3460*/  IMAD.U32 R14, RZ, RZ, UR8 ;  /* 0x00000008ff0e7e24 */ /* 0x020fe4000f8e00ff */
[----:B-1----:R-:W-:Y:S01]  /*3470*/  IMAD R17, R11, UR5, RZ ;  /* 0x000000050b117c24 */ /* 0x002fe2000f8e02ff */
[----:B----4-:R-:W-:Y:S01]  /*3480*/  ISETP.EQ.U32.AND P0, PT, R12, R15, PT ;  /* 0x0000000f0c00720c */ /* 0x010fe20003f02070 */
[----:B0-----:R-:W-:-:S12]  /*3490*/  IMAD.U32 R15, RZ, RZ, UR7 ;  /* 0x00000007ff0f7e24 */ /* 0x001fd8000f8e00ff */
[----:B------:R-:W-:Y:S06]  /*34a0*/  @P0 MEMBAR.ALL.GPU ;  /* 0x0000000000000992 */ /* 0x000fec000000a000 */
[----:B------:R-:W-:-:S00]  /*34b0*/  @P0 ERRBAR ;  /* 0x00000000000009ab */ /* 0x000fc00000000000 */
[----:B------:R-:W-:Y:S06]  /*34c0*/  @P0 CGAERRBAR ;  /* 0x00000000000005ab */ /* 0x000fec0000000000 */
[----:B------:R-:W4:Y:S01]  /*34d0*/  @P0 ATOM.E.ADD.STRONG.GPU PT, R17, desc[UR10][R14.64+0x4], R17 ;  /* 0x800004110e11098a */ /* 0x000f2200081ef10a */
[----:B------:R-:W0:Y:S02]  /*34e0*/  S2R R16, SR_LTMASK ;  /* 0x0000000000107919 */ /* 0x000e240000003900 */
[----:B0-----:R-:W-:-:S06]  /*34f0*/  LOP3.LUT R16, R16, UR4, RZ, 0xc0, !PT ;  /* 0x0000000410107c12 */ /* 0x001fcc000f8ec0ff */
[----:B------:R-:W0:Y:S01]  /*3500*/  POPC R16, R16 ;  /* 0x0000001000107309 */ /* 0x000e220000000000 */
[----:B----4-:R-:W0:Y:S02]  /*3510*/  SHFL.IDX PT, R11, R17, R12, 0x1f ;  /* 0x00001f0c110b7589 */ /* 0x010e2400000e0000 */
[----:B0-----:R-:W-:-:S07]  /*3520*/  IMAD R11, R16, UR5, R11 ;  /* 0x00000005100b7c24 */ /* 0x001fce000f8e020b */
.L_x_55:
[----:B------:R-:W4:Y:S04]  /*3530*/  LD.E.STRONG.GPU R12, desc[UR10][R14.64+0x4] ;  /* 0x0000040a0e0c7980 */ /* 0x000f28000c10f900 */
[----:B----4-:R-:W-:Y:S01]  /*3540*/  CCTL.IVALL ;  /* 0x00000000ff00798f */ /* 0x010fe20002000000 */
[----:B------:R-:W-:Y:S05]  /*3550*/  YIELD ;  /* 0x0000000000007946 */ /* 0x000fea0003800000 */
[----:B------:R-:W-:-:S04]  /*3560*/  LOP3.LUT R12, R12, R11, RZ, 0x3c, !PT ;  /* 0x0000000b0c0c7212 */ /* 0x000fc800078e3cff */
[----:B------:R-:W-:-:S13]  /*3570*/  ISETP.GT.AND P0, PT, R12, -0x1, PT ;  /* 0xffffffff0c00780c */ /* 0x000fda0003f04270 */
[----:B------:R-:W-:Y:S05]  /*3580*/  @P0 BRA `(.L_x_55) ;  /* 0xfffffffc00e80947 */ /* 0x000fea000383ffff */
.L_x_54:
[----:B------:R-:W-:Y:S05]  /*3590*/  WARPSYNC.ALL ;  /* 0x0000000000007948 */ /* 0x000fea0003800000 */
[----:B------:R-:W-:Y:S01]  /*35a0*/  UIADD3 UR9, UPT, UPT, UR9, 0x1, URZ ;  /* 0x0000000109097890 */ /* 0x000fe2000fffe0ff */
[----:B------:R-:W-:Y:S05]  /*35b0*/  BAR.SYNC.DEFER_BLOCKING 0x0 ;  /* 0x0000000000007b1d */ /* 0x000fea0000010000 */
[----:B------:R-:W-:Y:S01]  /*35c0*/  ISETP.NE.AND P0, PT, R13, UR9, PT ;  /* 0x000000090d007c0c */ /* 0x000fe2000bf05270 */
[----:B------:R-:W-:-:S12]  /*35d0*/  VIADD R6, R6, 0xffffffff ;  /* 0xffffffff06067836 */ /* 0x000fd80000000000 */
[----:B------:R-:W-:Y:S05]  /*35e0*/  @P0 BRA `(.L_x_56) ;  /* 0xffffffcc001c0947 */ /* 0x000fea000383ffff */
[----:B------:R-:W-:Y:S05]  /*35f0*/  EXIT ;  /* 0x000000000000794d */ /* 0x000fea0003800000 */
.L_x_23:
[----:B------:R-:W-:Y:S05]  /*3600*/  BPT.TRAP 0x1 ;  /* 0x000000040000795c */ /* 0x000fea0000300000 */
.L_x_22:
[----:B------:R-:W-:Y:S02]  /*3610*/  IMAD.MOV.U32 R16, RZ, RZ, 0x10 ;  /* 0x00000010ff107424 */ /* 0x000fe400078e00ff */
[----:B------:R-:W-:Y:S02]  /*3620*/  IMAD.MOV.U32 R15, RZ, RZ, 0x1f ;  /* 0x0000001fff0f7424 */ /* 0x000fe400078e00ff */
[----:B------:R-:W-:-:S07]  /*3630*/  IMAD.MOV.U32 R14, RZ, RZ, -0x1 ;  /* 0xffffffffff0e7424 */ /* 0x000fce00078e00ff */
[----:B-1----:R-:W-:Y:S05]  /*3640*/  WARPSYNC.COLLECTIVE R14, `(.L_x_57) ;  /* 0x000000000e087348 */ /* 0x002fea0003c00000 */
[----:B------:R0:W2:Y:S02]  /*3650*/  SHFL.DOWN P0, R25, R17, R16, R15 ;  /* 0x0800001011197389 */ /* 0x0000a4000000000f */
[----:B012---:R-:W-:Y:S05]  /*3660*/  ENDCOLLECTIVE ;  /* 0x000000000000791b */ /* 0x007fea0003800000 */
.L_x_57:
[----:B------:R-:W-:Y:S01]  /*3670*/  IMAD.MOV.U32 R17, RZ, RZ, R13 ;  /* 0x000000ffff117224 */ /* 0x000fe200078e000d */
[----:B------:R-:W-:-:S05]  /*3680*/  HSETP2.GT.AND P1, PT, R25.H0_H0, R12.H0_H0, PT ;  /* 0x2000000c19007234 */ /* 0x000fca0003f24800 */
[----:B------:R-:W-:-:S08]  /*3690*/  SEL R22, R12, R25, !P1 ;  /* 0x000000190c167207 */ /* 0x000fd00004800000 */
[----:B------:R-:W-:Y:S05]  /*36a0*/  WARPSYNC.COLLECTIVE R14, `(.L_x_58) ;  /* 0x000000000e087348 */ /* 0x000fea0003c00000 */
[----:B------:R0:W1:Y:S02]  /*36b0*/  SHFL.DOWN P0, R25, R17, R16, R15 ;  /* 0x0800001011197389 */ /* 0x000064000000000f */
[----:B01----:R-:W-:Y:S05]  /*36c0*/  ENDCOLLECTIVE ;  /* 0x000000000000791b */ /* 0x003fea0003800000 */
.L_x_58:
[----:B------:R-:W-:Y:S01]  /*36d0*/  PRMT R17, R22, 0x5410, R22 ;  /* 0x0000541016117816 */ /* 0x000fe20000000016 */
[----:B------:R-:W-:Y:S02]  /*36e0*/  IMAD.MOV.U32 R16, RZ, RZ, 0x8 ;  /* 0x00000008ff107424 */ /* 0x000fe400078e00ff */
[----:B------:R-:W-:-:S07]  /*36f0*/  IMAD.MOV.U32 R12, RZ, RZ, R25 ;  /* 0x000000ffff0c7224 */ /* 0x000fce00078e0019 */
[----:B------:R-:W-:Y:S05]  /*3700*/  WARPSYNC.COLLECTIVE R14, `(.L_x_59) ;  /* 0x000000000e087348 */ /* 0x000fea0003c00000 */
[----:B------:R0:W1:Y:S02]  /*3710*/  SHFL.DOWN P0, R25, R17, R16, R15 ;  /* 0x0800001011197389 */ /* 0x000064000000000f */
[----:B01----:R-:W-:Y:S05]  /*3720*/  ENDCOLLECTIVE ;  /* 0x000000000000791b */ /* 0x003fea0003800000 */
.L_x_59:
[----:B------:R-:W-:-:S05]  /*3730*/  SEL R12, R13, R12, !P1 ;  /* 0x0000000c0d0c7207 */ /* 0x000fca0004800000 */
[----:B------:R-:W-:Y:S01]  /*3740*/  IMAD.MOV.U32 R17, RZ, RZ, R12 ;  /* 0x000000ffff117224 */ /* 0x000fe200078e000c */
[----:B------:R-:W-:-:S05]  /*3750*/  HSETP2.GT.AND P4, PT, R25.H0_H0, R22.H0_H0, PT ;  /* 0x2000001619007234 */ /* 0x000fca0003f84800 */
[----:B------:R-:W-:-:S08]  /*3760*/  SEL R22, R22, R25, !P4 ;  /* 0x0000001916167207 */ /* 0x000fd00006000000 */
[----:B------:R-:W-:Y:S05]  /*3770*/  WARPSYNC.COLLECTIVE R14, `(.L_x_60) ;  /* 0x000000000e087348 */ /* 0x000fea0003c00000 */
[----:B------:R0:W1:Y:S02]  /*3780*/  SHFL.DOWN P0, R25, R17, R16, R15 ;  /* 0x0800001011197389 */ /* 0x000064000000000f */
[----:B01----:R-:W-:Y:S05]  /*3790*/  ENDCOLLECTIVE ;  /* 0x000000000000791b */ /* 0x003fea0003800000 */
.L_x_60:
[----:B------:R-:W-:Y:S01]  /*37a0*/  PRMT R17, R22, 0x5410, R22 ;  /* 0x0000541016117816 */ /* 0x000fe20000000016 */
[----:B------:R-:W-:Y:S02]  /*37b0*/  IMAD.MOV.U32 R16, RZ, RZ, 0x4 ;  /* 0x00000004ff107424 */ /* 0x000fe400078e00ff */
[----:B------:R-:W-:-:S07]  /*37c0*/  IMAD.MOV.U32 R29, RZ, RZ, R25 ;  /* 0x000000ffff1d7224 */ /* 0x000fce00078e0019 */
[----:B------:R-:W-:Y:S05]  /*37d0*/  WARPSYNC.COLLECTIVE R14, `(.L_x_61) ;  /* 0x000000000e087348 */ /* 0x000fea0003c00000 */
[----:B------:R0:W1:Y:S02]  /*37e0*/  SHFL.DOWN P0, R25, R17, R16, R15 ;  /* 0x0800001011197389 */ /* 0x000064000000000f */
[----:B01----:R-:W-:Y:S05]  /*37f0*/  ENDCOLLECTIVE ;  /* 0x000000000000791b */ /* 0x003fea0003800000 */
.L_x_61:
[----:B------:R-:W-:-:S05]  /*3800*/  SEL R29, R12, R29, !P4 ;  /* 0x0000001d0c1d7207 */ /* 0x000fca0006000000 */
[----:B------:R-:W-:Y:S01]  /*3810*/  IMAD.MOV.U32 R17, RZ, RZ, R29 ;  /* 0x000000ffff117224 */ /* 0x000fe200078e001d */
[----:B------:R-:W-:-:S07]  /*3820*/  PRMT R31, R25, 0x7610, R31 ;  /* 0x00007610191f7816 */ /* 0x000fce000000001f */
[----:B------:R-:W-:Y:S05]  /*3830*/  WARPSYNC.COLLECTIVE R14, `(.L_x_62) ;  /* 0x000000000e087348 */ /* 0x000fea0003c00000 */
[----:B------:R0:W1:Y:S02]  /*3840*/  SHFL.DOWN P0, R25, R17, R16, R15 ;  /* 0x0800001011197389 */ /* 0x000064000000000f */
[----:B01----:R-:W-:Y:S05]  /*3850*/  ENDCOLLECTIVE ;  /* 0x000000000000791b */ /* 0x003fea0003800000 */
.L_x_62:
[----:B------:R-:W-:-:S05]  /*3860*/  HSETP2.GT.AND P1, PT, R31.H0_H0, R22.H0_H0, PT ;  /* 0x200000161f007234 */ /* 0x000fca0003f24800 */
[----:B------:R-:W-:-:S04]  /*3870*/  SEL R22, R22, R31, !P1 ;  /* 0x0000001f16167207 */ /* 0x000fc80004800000 */
[----:B------:R-:W-:Y:S01]  /*3880*/  PRMT R17, R22, 0x5410, R22 ;  /* 0x0000541016117816 */ /* 0x000fe20000000016 */
[----:B------:R-:W-:Y:S02]  /*3890*/  IMAD.MOV.U32 R16, RZ, RZ, 0x2 ;  /* 0x00000002ff107424 */ /* 0x000fe400078e00ff */
[----:B------:R-:W-:-:S07]  /*38a0*/  IMAD.MOV.U32 R24, RZ, RZ, R25 ;  /* 0x000000ffff187224 */ /* 0x000fce00078e0019 */
[----:B------:R-:W-:Y:S05]  /*38b0*/  WARPSYNC.COLLECTIVE R14, `(.L_x_63) ;  /* 0x000000000e087348 */ /* 0x000fea0003c00000 */
[----:B------:R0:W1:Y:S02]  /*38c0*/  SHFL.DOWN P0, R25, R17, R16, R15 ;  /* 0x0800001011197389 */ /* 0x000064000000000f */
[----:B01----:R-:W-:Y:S05]  /*38d0*/  ENDCOLLECTIVE ;  /* 0x000000000000791b */ /* 0x003fea0003800000 */
.L_x_63:
[----:B------:R-:W-:-:S05]  /*38e0*/  SEL R24, R29, R24, !P1 ;  /* 0x000000181d187207 */ /* 0x000fca0004800000 */
[----:B------:R-:W-:Y:S02]  /*38f0*/  IMAD.MOV.U32 R17, RZ, RZ, R24 ;  /* 0x000000ffff117224 */ /* 0x000fe400078e0018 */
[----:B------:R-:W-:-:S07]  /*3900*/  IMAD.MOV.U32 R13, RZ, RZ, R25 ;  /* 0x000000ffff0d7224 */ /* 0x000fce00078e0019 */
[----:B------:R-:W-:Y:S05]  /*3910*/  WARPSYNC.COLLECTIVE R14, `(.L_x_64) ;  /* 0x000000000e087348 */ /* 0x000fea0003c00000 */
[----:B------:R0:W1:Y:S02]  /*3920*/  SHFL.DOWN P0, R25, R17, R16, R15 ;  /* 0x0800001011197389 */ /* 0x000064000000000f */
[----:B01----:R-:W-:Y:S05]  /*3930*/  ENDCOLLECTIVE ;  /* 0x000000000000791b */ /* 0x003fea0003800000 */
.L_x_64:
        /* <DEDUP_REMOVED lines=8> */
.L_x_65:
[----:B------:R-:W-:-:S05]  /*39c0*/  SEL R31, R24, R31, !P1 ;  /* 0x0000001f181f7207 */ /* 0x000fca0004800000 */
[----:B------:R-:W-:Y:S02]  /*39d0*/  IMAD.MOV.U32 R17, RZ, RZ, R31 ;  /* 0x000000ffff117224 */ /* 0x000fe400078e001f */
[----:B------:R-:W-:-:S07]  /*39e0*/  IMAD.MOV.U32 R12, RZ, RZ, R25 ;  /* 0x000000ffff0c7224 */ /* 0x000fce00078e0019 */
[----:B------:R-:W-:Y:S05]  /*39f0*/  WARPSYNC.COLLECTIVE R14, `(.L_x_66) ;  /* 0x000000000e087348 */ /* 0x000fea0003c00000 */
[----:B------:R0:W1:Y:S02]  /*3a00*/  SHFL.DOWN P0, R25, R17, R16, R15 ;  /* 0x0800001011197389 */ /* 0x000064000000000f */
[----:B01----:R-:W-:Y:S05]  /*3a10*/  ENDCOLLECTIVE ;  /* 0x000000000000791b */ /* 0x003fea0003800000 */
.L_x_66:
[--C-:B------:R-:W-:Y:S01]  /*3a20*/  IMAD.MOV.U32 R26, RZ, RZ, R25.reuse ;  /* 0x000000ffff1a7224 */ /* 0x100fe200078e0019 */
[----:B------:R-:W-:Y:S01]  /*3a30*/  PRMT R25, R12, 0x7610, R25 ;  /* 0x000076100c197816 */ /* 0x000fe20000000019 */
[----:B------:R-:W-:Y:S06]  /*3a40*/  BRA `(.L_x_67) ;  /* 0xffffffd000207947 */ /* 0x000fec000383ffff */
.L_x_24:
[----:B------:R-:W-:Y:S01]  /*3a50*/  BSSY B0, `(.L_x_68) ;  /* 0x000000a000007945 */ /* 0x000fe20003800000 */
[----:B------:R-:W-:Y:S02]  /*3a60*/  IMAD.MOV.U32 R15, RZ, RZ, 0x0 ;  /* 0x00000000ff0f7424 */ /* 0x000fe400078e00ff */
[----:B------:R-:W-:Y:S02]  /*3a70*/  IMAD.MOV.U32 R16, RZ, RZ, 0x0 ;  /* 0x00000000ff107424 */ /* 0x000fe400078e00ff */
[----:B------:R-:W-:-:S07]  /*3a80*/  IMAD.MOV.U32 R14, RZ, RZ, -0x1 ;  /* 0xffffffffff0e7424 */ /* 0x000fce00078e00ff */
[----:B------:R-:W-:Y:S05]  /*3a90*/  WARPSYNC.COLLECTIVE.ALL `(.L_x_69) ;  /* 0x0000000000147948 */ /* 0x000fea0003c00000 */
[----:B------:R-:W-:-:S04]  /*3aa0*/  SHF.L.U32 R16, R16, 0x10, RZ ;  /* 0x0000001010107819 */ /* 0x000fc800000006ff */
[----:B------:R-:W-:-:S05]  /*3ab0*/  LOP3.LUT R16, R16, 0xf, R15, 0xf8, !PT ;  /* 0x0000000f10107812 */ /* 0x000fca00078ef80f */
[----:B------:R0:W-:Y:S02]  /*3ac0*/  BAR.SYNC.DEFER_BLOCKING R16, R16 ;  /* 0x000000100000731d */ /* 0x0001e40000010000 */
[----:B0-----:R-:W-:-:S04]  /*3ad0*/  SHF.R.U32 R16, R16, 0x10, RZ ;  /* 0x0000001010107819 */ /* 0x001fc800000016ff */
[----:B------:R-:W-:Y:S05]  /*3ae0*/  ENDCOLLECTIVE ;  /* 0x000000000000791b */ /* 0x000fea0003800000 */
.L_x_69:
[----:B------:R-:W-:Y:S05]  /*3af0*/  BSYNC B0 ;  /* 0x0000000000007941 */ /* 0x000fea0003800000 */
.L_x_68:
[----:B------:R-:W-:Y:S05]  /*3b00*/  BRA `(.L_x_70) ;  /* 0xffffffd0005c7947 */ /* 0x000fea000383ffff */
.L_x_28:
        /* <DEDUP_REMOVED lines=10> */
.L_x_72:
[----:B------:R-:W-:Y:S05]  /*3bb0*/  BSYNC B0 ;  /* 0x0000000000007941 */ /* 0x000fea0003800000 */
.L_x_71:
[----:B------:R-:W-:Y:S05]  /*3bc0*/  BRA `(.L_x_73) ;  /* 0xffffffd0009c7947 */ /* 0x000fea000383ffff */
.L_x_40:
[----:B------:R-:W-:Y:S01]  /*3bd0*/  BSSY B0, `(.L_x_74) ;  /* 0x0000008000007945 */ /* 0x000fe20003800000 */
[----:B012-4-:R-:W-:Y:S02]  /*3be0*/  IMAD.MOV.U32 R17, RZ, RZ, R24 ;  /* 0x000000ffff117224 */ /* 0x017fe400078e0018 */
[----:B------:R-:W-:Y:S02]  /*3bf0*/  IMAD.MOV.U32 R16, RZ, RZ, 0x10 ;  /* 0x00000010ff107424 */ /* 0x000fe400078e00ff */
[----:B------:R-:W-:Y:S02]  /*3c00*/  IMAD.MOV.U32 R15, RZ, RZ, 0x1f ;  /* 0x0000001fff0f7424 */ /* 0x000fe400078e00ff */
[----:B------:R-:W-:-:S07]  /*3c10*/  IMAD.MOV.U32 R14, RZ, RZ, -0x1 ;  /* 0xffffffffff0e7424 */ /* 0x000fce00078e00ff */
[----:B-----5:R-:W-:Y:S05]  /*3c20*/  WARPSYNC.COLLECTIVE R14, `(.L_x_75) ;  /* 0x000000000e087348 */ /* 0x020fea0003c00000 */
[----:B------:R0:W1:Y:S02]  /*3c30*/  SHFL.DOWN P0, R25, R17, R16, R15 ;  /* 0x0800001011197389 */ /* 0x000064000000000f */
[----:B01---5:R-:W-:Y:S05]  /*3c40*/  ENDCOLLECTIVE ;  /* 0x000000000000791b */ /* 0x023fea0003800000 */
.L_x_75:
[----:B------:R-:W-:Y:S05]  /*3c50*/  BSYNC B0 ;  /* 0x0000000000007941 */ /* 0x000fea0003800000 */
.L_x_74:
[----:B------:R-:W-:Y:S02]  /*3c60*/  IMAD.MOV.U32 R17, RZ, RZ, R22 ;  /* 0x000000ffff117224 */ /* 0x000fe400078e0016 */
[----:B------:R-:W-:Y:S02]  /*3c70*/  IMAD.MOV.U32 R16, RZ, RZ, 0x10 ;  /* 0x00000010ff107424 */ /* 0x000fe400078e00ff */
[----:B------:R-:W-:Y:S02]  /*3c80*/  IMAD.MOV.U32 R15, RZ, RZ, 0x1f ;  /* 0x0000001fff0f7424 */ /* 0x000fe400078e00ff */
[----:B------:R-:W-:Y:S02]  /*3c90*/  IMAD.MOV.U32 R14, RZ, RZ, -0x1 ;  /* 0xffffffffff0e7424 */ /* 0x000fe400078e00ff */
[----:B------:R-:W-:-:S07]  /*3ca0*/  IMAD.MOV.U32 R23, RZ, RZ, R25 ;  /* 0x000000ffff177224 */ /* 0x000fce00078e0019 */
[----:B------:R-:W-:Y:S05]  /*3cb0*/  WARPSYNC.COLLECTIVE R14, `(.L_x_76) ;  /* 0x000000000e087348 */ /* 0x000fea0003c00000 */
[----:B------:R0:W1:Y:S02]  /*3cc0*/  SHFL.DOWN P0, R25, R17, R16, R15 ;  /* 0x0800001011197389 */ /* 0x000064000000000f */
[----:B01----:R-:W-:Y:S05]  /*3cd0*/  ENDCOLLECTIVE ;  /* 0x000000000000791b */ /* 0x003fea0003800000 */
.L_x_76:
[----:B------:R-:W-:-:S04]  /*3ce0*/  FSETP.GEU.AND P3, PT, R24, R23, PT ;  /* 0x000000171800720b */ /* 0x000fc80003f6e000 */
[----:B------:R-:W-:-:S05]  /*3cf0*/  FSEL R23, R23, R24, !P3 ;  /* 0x0000001817177208 */ /* 0x000fca0005800000 */
[----:B------:R-:W-:Y:S02]  /*3d00*/  IMAD.MOV.U32 R17, RZ, RZ, R23 ;  /* 0x000000ffff117224 */ /* 0x000fe400078e0017 */
[----:B------:R-:W-:Y:S02]  /*3d10*/  IMAD.MOV.U32 R16, RZ, RZ, 0x8 ;  /* 0x00000008ff107424 */ /* 0x000fe400078e00ff */
[----:B------:R-:W-:-:S07]  /*3d20*/  IMAD.MOV.U32 R29, RZ, RZ, R25 ;  /* 0x000000ffff1d7224 */ /* 0x000fce00078e0019 */
[----:B------:R-:W-:Y:S05]  /*3d30*/  WARPSYNC.COLLECTIVE R14, `(.L_x_77) ;  /* 0x000000000e087348 */ /* 0x000fea0003c00000 */
[----:B------:R0:W1:Y:S02]  /*3d40*/  SHFL.DOWN P0, R25, R17, R16, R15 ;  /* 0x0800001011197389 */ /* 0x000064000000000f */
[----:B01----:R-:W-:Y:S05]  /*3d50*/  ENDCOLLECTIVE ;  /* 0x000000000000791b */ /* 0x003fea0003800000 */
.L_x_77:
[----:B------:R-:W-:-:S05]  /*3d60*/  SEL R29, R29, R22, !P3 ;  /* 0x000000161d1d7207 */ /* 0x000fca0005800000 */
[----:B------:R-:W-:Y:S02]  /*3d70*/  IMAD.MOV.U32 R17, RZ, RZ, R29 ;  /* 0x000000ffff117224 */ /* 0x000fe400078e001d */
[----:B------:R-:W-:-:S07]  /*3d80*/  IMAD.MOV.U32 R26, RZ, RZ, R25 ;  /* 0x000000ffff1a7224 */ /* 0x000fce00078e0019 */
[----:B------:R-:W-:Y:S05]  /*3d90*/  WARPSYNC.COLLECTIVE R14, `(.L_x_78) ;  /* 0x000000000e087348 */ /* 0x000fea0003c00000 */
[----:B------:R0:W1:Y:S02]  /*3da0*/  SHFL.DOWN P0, R25, R17, R16, R15 ;  /* 0x0800001011197389 */ /* 0x000064000000000f */
[----:B01----:R-:W-:Y:S05]  /*3db0*/  ENDCOLLECTIVE ;  /* 0x000000000000791b */ /* 0x003fea0003800000 */
.L_x_78:
        /* <DEDUP_REMOVED lines=8> */
.L_x_79:
[----:B------:R-:W-:-:S05]  /*3e40*/  SEL R28, R28, R29, !P3 ;  /* 0x0000001d1c1c7207 */ /* 0x000fca0005800000 */
[----:B------:R-:W-:Y:S02]  /*3e50*/  IMAD.MOV.U32 R17, RZ, RZ, R28 ;  /* 0x000000ffff117224 */ /* 0x000fe400078e001c */
[----:B------:R-:W-:-:S07]  /*3e60*/  IMAD.MOV.U32 R31, RZ, RZ, R25 ;  /* 0x000000ffff1f7224 */ /* 0x000fce00078e0019 */
[----:B------:R-:W-:Y:S05]  /*3e70*/  WARPSYNC.COLLECTIVE R14, `(.L_x_80) ;  /* 0x000000000e087348 */ /* 0x000fea0003c00000 */
[----:B------:R0:W1:Y:S02]  /*3e80*/  SHFL.DOWN P0, R25, R17, R16, R15 ;  /* 0x0800001011197389 */ /* 0x000064000000000f */
[----:B01----:R-:W-:Y:S05]  /*3e90*/  ENDCOLLECTIVE ;  /* 0x000000000000791b */ /* 0x003fea0003800000 */
.L_x_80:
[----:B------:R-:W-:Y:S01]  /*3ea0*/  IMAD.MOV.U32 R16, RZ, RZ, 0x2 ;  /* 0x00000002ff107424 */ /* 0x000fe200078e00ff */
[----:B------:R-:W-:-:S04]  /*3eb0*/  FSETP.GEU.AND P0, PT, R26, R31, PT ;  /* 0x0000001f1a00720b */ /* 0x000fc80003f0e000 */
[----:B------:R-:W-:Y:S02]  /*3ec0*/  FSEL R31, R31, R26, !P0 ;  /* 0x0000001a1f1f7208 */ /* 0x000fe40004000000 */
[----:B------:R-:W-:-:S03]  /*3ed0*/  SEL R22, R25, R28, !P0 ;  /* 0x0000001c19167207 */ /* 0x000fc60004000000 */
[----:B------:R-:W-:-:S07]  /*3ee0*/  IMAD.MOV.U32 R17, RZ, RZ, R31 ;  /* 0x000000ffff117224 */ /* 0x000fce00078e001f */
[----:B------:R-:W-:Y:S05]  /*3ef0*/  WARPSYNC.COLLECTIVE R14, `(.L_x_81) ;  /* 0x000000000e087348 */ /* 0x000fea0003c00000 */
[----:B------:R0:W1:Y:S02]  /*3f00*/  SHFL.DOWN P0, R25, R17, R16, R15 ;  /* 0x0800001011197389 */ /* 0x000064000000000f */
[----:B01----:R-:W-:Y:S05]  /*3f10*/  ENDCOLLECTIVE ;  /* 0x000000000000791b */ /* 0x003fea0003800000 */
.L_x_81:
[----:B------:R-:W-:Y:S02]  /*3f20*/  IMAD.MOV.U32 R17, RZ, RZ, R22 ;  /* 0x000000ffff117224 */ /* 0x000fe400078e0016 */
[----:B------:R-:W-:-:S07]  /*3f30*/  IMAD.MOV.U32 R24, RZ, RZ, R25 ;  /* 0x000000ffff187224 */ /* 0x000fce00078e0019 */
[----:B------:R-:W-:Y:S05]  /*3f40*/  WARPSYNC.COLLECTIVE R14, `(.L_x_82) ;  /* 0x000000000e087348 */ /* 0x000fea0003c00000 */
[----:B------:R0:W1:Y:S02]  /*3f50*/  SHFL.DOWN P0, R25, R17, R16, R15 ;  /* 0x0800001011197389 */ /* 0x000064000000000f */
[----:B01----:R-:W-:Y:S05]  /*3f60*/  ENDCOLLECTIVE ;  /* 0x000000000000791b */ /* 0x003fea0003800000 */
.L_x_82:
        /* <DEDUP_REMOVED lines=8> */
.L_x_83:
[----:B------:R-:W-:Y:S02]  /*3ff0*/  IMAD.MOV.U32 R17, RZ, RZ, R23 ;  /* 0x000000ffff117224 */ /* 0x000fe400078e0017 */
[----:B------:R-:W-:-:S07]  /*4000*/  IMAD.MOV.U32 R29, RZ, RZ, R25 ;  /* 0x000000ffff1d7224 */ /* 0x000fce00078e0019 */
[----:B------:R-:W-:Y:S05]  /*4010*/  WARPSYNC.COLLECTIVE R14, `(.L_x_84) ;  /* 0x000000000e087348 */ /* 0x000fea0003c00000 */
[----:B------:R0:W1:Y:S02]  /*4020*/  SHFL.DOWN P0, R25, R17, R16, R15 ;  /* 0x0800001011197389 */ /* 0x000064000000000f */
[----:B01----:R-:W-:Y:S05]  /*4030*/  ENDCOLLECTIVE ;  /* 0x000000000000791b */ /* 0x003fea0003800000 */
.L_x_84:
[----:B------:R-:W-:Y:S05]  /*4040*/  BRA `(.L_x_85) ;  /* 0xffffffdc00807947 */ /* 0x000fea000383ffff */
.L_x_45:
[----:B------:R-:W-:Y:S01]  /*4050*/  BSSY B0, `(.L_x_86) ;  /* 0x000000a000007945 */ /* 0x000fe20003800000 */
[----:B0--3--:R-:W-:Y:S02]  /*4060*/  IMAD.MOV.U32 R15, RZ, RZ, 0x0 ;  /* 0x00000000ff0f7424 */ /* 0x009fe400078e00ff */
[----:B-12-4-:R-:W-:Y:S02]  /*4070*/  IMAD.MOV.U32 R16, RZ, RZ, 0x0 ;  /* 0x00000000ff107424 */ /* 0x016fe400078e00ff */
[----:B------:R-:W-:-:S07]  /*4080*/  IMAD.MOV.U32 R14, RZ, RZ, -0x1 ;  /* 0xffffffffff0e7424 */ /* 0x000fce00078e00ff */
[----:B------:R-:W-:Y:S05]  /*4090*/  WARPSYNC.COLLECTIVE.ALL `(.L_x_87) ;  /* 0x0000000000147948 */ /* 0x000fea0003c00000 */
[----:B------:R-:W-:-:S04]  /*40a0*/  SHF.L.U32 R16, R16, 0x10, RZ ;  /* 0x0000001010107819 */ /* 0x000fc800000006ff */
[----:B------:R-:W-:-:S05]  /*40b0*/  LOP3.LUT R16, R16, 0xf, R15, 0xf8, !PT ;  /* 0x0000000f10107812 */ /* 0x000fca00078ef80f */
[----:B------:R0:W-:Y:S02]  /*40c0*/  BAR.SYNC.DEFER_BLOCKING R16, R16 ;  /* 0x000000100000731d */ /* 0x0001e40000010000 */
[----:B0-----:R-:W-:-:S04]  /*40d0*/  SHF.R.U32 R16, R16, 0x10, RZ ;  /* 0x0000001010107819 */ /* 0x001fc800000016ff */
[----:B------:R-:W-:Y:S05]  /*40e0*/  ENDCOLLECTIVE ;  /* 0x000000000000791b */ /* 0x000fea0003800000 */
.L_x_87:
[----:B------:R-:W-:Y:S05]  /*40f0*/  BSYNC B0 ;  /* 0x0000000000007941 */ /* 0x000fea0003800000 */
.L_x_86:
[----:B------:R-:W-:Y:S05]  /*4100*/  BRA `(.L_x_88) ;  /* 0xffffffe400407947 */ /* 0x000fea000383ffff */
.L_x_49:
[----:B------:R-:W-:Y:S01]  /*4110*/  BSSY B0, `(.L_x_89) ;  /* 0x000000a000007945 */ /* 0x000fe20003800000 */
[----:B---3--:R-:W-:Y:S02]  /*4120*/  IMAD.MOV.U32 R15, RZ, RZ, 0x0 ;  /* 0x00000000ff0f7424 */ /* 0x008fe400078e00ff */
[----:B-12-4-:R-:W-:Y:S02]  /*4130*/  IMAD.MOV.U32 R16, RZ, RZ, 0x0 ;  /* 0x00000000ff107424 */ /* 0x016fe400078e00ff */
[----:B------:R-:W-:-:S07]  /*4140*/  IMAD.MOV.U32 R14, RZ, RZ, -0x1 ;  /* 0xffffffffff0e7424 */ /* 0x000fce00078e00ff */
[----:B0-----:R-:W-:Y:S05]  /*4150*/  WARPSYNC.COLLECTIVE.ALL `(.L_x_90) ;  /* 0x0000000000147948 */ /* 0x001fea0003c00000 */
[----:B------:R-:W-:-:S04]  /*4160*/  SHF.L.U32 R16, R16, 0x10, RZ ;  /* 0x0000001010107819 */ /* 0x000fc800000006ff */
[----:B------:R-:W-:-:S05]  /*4170*/  LOP3.LUT R16, R16, 0xf, R15, 0xf8, !PT ;  /* 0x0000000f10107812 */ /* 0x000fca00078ef80f */
[----:B------:R1:W-:Y:S02]  /*4180*/  BAR.SYNC.DEFER_BLOCKING R16, R16 ;  /* 0x000000100000731d */ /* 0x0003e40000010000 */
[----:B-1----:R-:W-:-:S04]  /*4190*/  SHF.R.U32 R16, R16, 0x10, RZ ;  /* 0x0000001010107819 */ /* 0x002fc800000016ff */
[----:B0-----:R-:W-:Y:S05]  /*41a0*/  ENDCOLLECTIVE ;  /* 0x000000000000791b */ /* 0x001fea0003800000 */
.L_x_90:
[----:B------:R-:W-:Y:S05]  /*41b0*/  BSYNC B0 ;  /* 0x0000000000007941 */ /* 0x000fea0003800000 */
.L_x_89:
[----:B------:R-:W-:Y:S05]  /*41c0*/  BRA `(.L_x_91) ;  /* 0xffffffe400807947 */ /* 0x000fea000383ffff */
.L_x_92:
        /* <DEDUP_REMOVED lines=11> */
.L_x_94:


//--------------------- .nv.shared._Z26panel_trsm_u12_warp_kernelILi32EEvPK6__halfPS0_iiii --------------------------
	.section	.nv.shared._Z26panel_trsm_u12_warp_kernelILi32EEvPK6__halfPS0_iiii,"aw",@nobits
	.sectionflags	@""
	.align	2
.nv.shared._Z26panel_trsm_u12_warp_kernelILi32EEvPK6__halfPS0_iiii:
	.zero		3072


//--------------------- .nv.shared.reserved.0     --------------------------
	.section	.nv.shared.reserved.0,"aw",@nobits
	.weak		__nv_reservedSMEM_offset_0_alias
	.size		__nv_reservedSMEM_offset_0_alias, 0, 64
	.other		__nv_reservedSMEM_offset_0_alias,@"STO_CUDA_RESERVED_SHARED STV_DEFAULT"
__nv_reservedSMEM_offset_0_alias:
	.zero		0
	.zero		64


//--------------------- .nv.shared._Z34panel_getf2_microblock_coop_kernelP6__halfiiiiiiS0_PiiS1_ --------------------------
	.section	.nv.shared._Z34panel_getf2_microblock_coop_kernelP6__halfiiiiiiS0_PiiS1_,"aw",@nobits
	.sectionflags	@""
	.align	4
.nv.shared._Z34panel_getf2_microblock_coop_kernelP6__halfiiiiiiS0_PiiS1_:
	.zero		1140


//--------------------- .nv.constant0._Z26panel_trsm_u12_warp_kernelILi32EEvPK6__halfPS0_iiii --------------------------
	.section	.nv.constant0._Z26panel_trsm_u12_warp_kernelILi32EEvPK6__halfPS0_iiii,"a",@progbits
	.sectionflags	@""
	.align	4
.nv.constant0._Z26panel_trsm_u12_warp_kernelILi32EEvPK6__halfPS0_iiii:
	.zero		928


//--------------------- .nv.constant0._Z34panel_getf2_microblock_coop_kernelP6__halfiiiiiiS0_PiiS1_ --------------------------
	.section	.nv.constant0._Z34panel_getf2_microblock_coop_kernelP6__halfiiiiiiS0_PiiS1_,"a",@progbits
	.sectionflags	@""
	.align	4
.nv.constant0._Z34panel_getf2_microblock_coop_kernelP6__halfiiiiiiS0_PiiS1_:
	.zero		960


//--------------------- SYMBOLS --------------------------

	.type		.nv.reservedSmem.offset0,@object
	.size		.nv.reservedSmem.offset0,0x4
	.type		.nv.reservedSmem.cap,@object
	.size		.nv.reservedSmem.cap,0x4
